//
// Generated by NVIDIA NVVM Compiler
//
// Compiler Build ID: CL-36424714
// Cuda compilation tools, release 13.0, V13.0.88
// Based on NVVM 20.0.0
//

.version 9.0
.target sm_100
.address_size 64

	// .globl	_Z3sumPiS_i

.visible .entry _Z3sumPiS_i(
	.param .u64 .ptr .align 1 _Z3sumPiS_i_param_0,
	.param .u64 .ptr .align 1 _Z3sumPiS_i_param_1,
	.param .u32 _Z3sumPiS_i_param_2
)
{
	.reg .pred 	%p<10>;
	.reg .b32 	%r<117>;
	.reg .b64 	%rd<16>;

	ld.param.u64 	%rd4, [_Z3sumPiS_i_param_0];
	ld.param.u64 	%rd3, [_Z3sumPiS_i_param_1];
	ld.param.u32 	%r35, [_Z3sumPiS_i_param_2];
	cvta.to.global.u64 	%rd1, %rd4;
	mov.u32 	%r1, %ctaid.x;
	shl.b32 	%r105, %r1, 8;
	setp.le.s32 	%p1, %r35, %r105;
	mov.b32 	%r116, 0;
	@%p1 bra 	$L__BB0_13;
	add.s32 	%r39, %r105, 1;
	add.s32 	%r40, %r105, 256;
	min.s32 	%r41, %r40, %r35;
	max.s32 	%r3, %r41, %r39;
	and.b32  	%r4, %r3, 15;
	sub.s32 	%r42, %r105, %r3;
	setp.gt.u32 	%p2, %r42, -16;
	mov.b32 	%r116, 0;
	@%p2 bra 	$L__BB0_4;
	add.s32 	%r44, %r105, %r4;
	sub.s32 	%r101, %r44, %r3;
	add.s64 	%rd2, %rd1, 32;
	mov.b32 	%r116, 0;
$L__BB0_3:
	.pragma "nounroll";
	mul.wide.s32 	%rd5, %r105, 4;
	add.s64 	%rd6, %rd2, %rd5;
	ld.global.u32 	%r45, [%rd6+-32];
	add.s32 	%r46, %r45, %r116;
	ld.global.u32 	%r47, [%rd6+-28];
	add.s32 	%r48, %r47, %r46;
	ld.global.u32 	%r49, [%rd6+-24];
	add.s32 	%r50, %r49, %r48;
	ld.global.u32 	%r51, [%rd6+-20];
	add.s32 	%r52, %r51, %r50;
	ld.global.u32 	%r53, [%rd6+-16];
	add.s32 	%r54, %r53, %r52;
	ld.global.u32 	%r55, [%rd6+-12];
	add.s32 	%r56, %r55, %r54;
	ld.global.u32 	%r57, [%rd6+-8];
	add.s32 	%r58, %r57, %r56;
	ld.global.u32 	%r59, [%rd6+-4];
	add.s32 	%r60, %r59, %r58;
	ld.global.u32 	%r61, [%rd6];
	add.s32 	%r62, %r61, %r60;
	ld.global.u32 	%r63, [%rd6+4];
	add.s32 	%r64, %r63, %r62;
	ld.global.u32 	%r65, [%rd6+8];
	add.s32 	%r66, %r65, %r64;
	ld.global.u32 	%r67, [%rd6+12];
	add.s32 	%r68, %r67, %r66;
	ld.global.u32 	%r69, [%rd6+16];
	add.s32 	%r70, %r69, %r68;
	ld.global.u32 	%r71, [%rd6+20];
	add.s32 	%r72, %r71, %r70;
	ld.global.u32 	%r73, [%rd6+24];
	add.s32 	%r74, %r73, %r72;
	ld.global.u32 	%r75, [%rd6+28];
	add.s32 	%r116, %r75, %r74;
	add.s32 	%r105, %r105, 16;
	add.s32 	%r101, %r101, 16;
	setp.ne.s32 	%p3, %r101, 0;
	@%p3 bra 	$L__BB0_3;
$L__BB0_4:
	setp.eq.s32 	%p4, %r4, 0;
	@%p4 bra 	$L__BB0_13;
	and.b32  	%r15, %r3, 7;
	setp.lt.u32 	%p5, %r4, 8;
	@%p5 bra 	$L__BB0_7;
	mul.wide.s32 	%rd7, %r105, 4;
	add.s64 	%rd8, %rd1, %rd7;
	ld.global.u32 	%r77, [%rd8];
	add.s32 	%r78, %r77, %r116;
	ld.global.u32 	%r79, [%rd8+4];
	add.s32 	%r80, %r79, %r78;
	ld.global.u32 	%r81, [%rd8+8];
	add.s32 	%r82, %r81, %r80;
	ld.global.u32 	%r83, [%rd8+12];
	add.s32 	%r84, %r83, %r82;
	ld.global.u32 	%r85, [%rd8+16];
	add.s32 	%r86, %r85, %r84;
	ld.global.u32 	%r87, [%rd8+20];
	add.s32 	%r88, %r87, %r86;
	ld.global.u32 	%r89, [%rd8+24];
	add.s32 	%r90, %r89, %r88;
	ld.global.u32 	%r91, [%rd8+28];
	add.s32 	%r116, %r91, %r90;
	add.s32 	%r105, %r105, 8;
$L__BB0_7:
	setp.eq.s32 	%p6, %r15, 0;
	@%p6 bra 	$L__BB0_13;
	and.b32  	%r21, %r3, 3;
	setp.lt.u32 	%p7, %r15, 4;
	@%p7 bra 	$L__BB0_10;
	mul.wide.s32 	%rd9, %r105, 4;
	add.s64 	%rd10, %rd1, %rd9;
	ld.global.u32 	%r93, [%rd10];
	add.s32 	%r94, %r93, %r116;
	ld.global.u32 	%r95, [%rd10+4];
	add.s32 	%r96, %r95, %r94;
	ld.global.u32 	%r97, [%rd10+8];
	add.s32 	%r98, %r97, %r96;
	ld.global.u32 	%r99, [%rd10+12];
	add.s32 	%r116, %r99, %r98;
	add.s32 	%r105, %r105, 4;
$L__BB0_10:
	setp.eq.s32 	%p8, %r21, 0;
	@%p8 bra 	$L__BB0_13;
	neg.s32 	%r113, %r21;
$L__BB0_12:
	.pragma "nounroll";
	mul.wide.s32 	%rd11, %r105, 4;
	add.s64 	%rd12, %rd1, %rd11;
	ld.global.u32 	%r100, [%rd12];
	add.s32 	%r116, %r100, %r116;
	add.s32 	%r105, %r105, 1;
	add.s32 	%r113, %r113, 1;
	setp.ne.s32 	%p9, %r113, 0;
	@%p9 bra 	$L__BB0_12;
$L__BB0_13:
	cvta.to.global.u64 	%rd13, %rd3;
	mul.wide.u32 	%rd14, %r1, 4;
	add.s64 	%rd15, %rd13, %rd14;
	st.global.u32 	[%rd15], %r116;
	ret;

}
	// .globl	_Z4pMinPiS_i
.visible .entry _Z4pMinPiS_i(
	.param .u64 .ptr .align 1 _Z4pMinPiS_i_param_0,
	.param .u64 .ptr .align 1 _Z4pMinPiS_i_param_1,
	.param .u32 _Z4pMinPiS_i_param_2
)
{
	.reg .pred 	%p<10>;
	.reg .b32 	%r<117>;
	.reg .b64 	%rd<16>;

	ld.param.u64 	%rd4, [_Z4pMinPiS_i_param_0];
	ld.param.u64 	%rd3, [_Z4pMinPiS_i_param_1];
	ld.param.u32 	%r35, [_Z4pMinPiS_i_param_2];
	cvta.to.global.u64 	%rd1, %rd4;
	mov.u32 	%r1, %ctaid.x;
	shl.b32 	%r105, %r1, 8;
	setp.le.s32 	%p1, %r35, %r105;
	mov.b32 	%r116, 9999999;
	@%p1 bra 	$L__BB1_13;
	add.s32 	%r39, %r105, 1;
	add.s32 	%r40, %r105, 256;
	min.s32 	%r41, %r40, %r35;
	max.s32 	%r3, %r41, %r39;
	and.b32  	%r4, %r3, 15;
	sub.s32 	%r42, %r105, %r3;
	setp.gt.u32 	%p2, %r42, -16;
	mov.b32 	%r116, 9999999;
	@%p2 bra 	$L__BB1_4;
	add.s32 	%r44, %r105, %r4;
	sub.s32 	%r101, %r44, %r3;
	add.s64 	%rd2, %rd1, 32;
	mov.b32 	%r116, 9999999;
$L__BB1_3:
	.pragma "nounroll";
	mul.wide.s32 	%rd5, %r105, 4;
	add.s64 	%rd6, %rd2, %rd5;
	ld.global.u32 	%r45, [%rd6+-32];
	min.s32 	%r46, %r45, %r116;
	ld.global.u32 	%r47, [%rd6+-28];
	min.s32 	%r48, %r47, %r46;
	ld.global.u32 	%r49, [%rd6+-24];
	min.s32 	%r50, %r49, %r48;
	ld.global.u32 	%r51, [%rd6+-20];
	min.s32 	%r52, %r51, %r50;
	ld.global.u32 	%r53, [%rd6+-16];
	min.s32 	%r54, %r53, %r52;
	ld.global.u32 	%r55, [%rd6+-12];
	min.s32 	%r56, %r55, %r54;
	ld.global.u32 	%r57, [%rd6+-8];
	min.s32 	%r58, %r57, %r56;
	ld.global.u32 	%r59, [%rd6+-4];
	min.s32 	%r60, %r59, %r58;
	ld.global.u32 	%r61, [%rd6];
	min.s32 	%r62, %r61, %r60;
	ld.global.u32 	%r63, [%rd6+4];
	min.s32 	%r64, %r63, %r62;
	ld.global.u32 	%r65, [%rd6+8];
	min.s32 	%r66, %r65, %r64;
	ld.global.u32 	%r67, [%rd6+12];
	min.s32 	%r68, %r67, %r66;
	ld.global.u32 	%r69, [%rd6+16];
	min.s32 	%r70, %r69, %r68;
	ld.global.u32 	%r71, [%rd6+20];
	min.s32 	%r72, %r71, %r70;
	ld.global.u32 	%r73, [%rd6+24];
	min.s32 	%r74, %r73, %r72;
	ld.global.u32 	%r75, [%rd6+28];
	min.s32 	%r116, %r75, %r74;
	add.s32 	%r105, %r105, 16;
	add.s32 	%r101, %r101, 16;
	setp.ne.s32 	%p3, %r101, 0;
	@%p3 bra 	$L__BB1_3;
$L__BB1_4:
	setp.eq.s32 	%p4, %r4, 0;
	@%p4 bra 	$L__BB1_13;
	and.b32  	%r15, %r3, 7;
	setp.lt.u32 	%p5, %r4, 8;
	@%p5 bra 	$L__BB1_7;
	mul.wide.s32 	%rd7, %r105, 4;
	add.s64 	%rd8, %rd1, %rd7;
	ld.global.u32 	%r77, [%rd8];
	min.s32 	%r78, %r77, %r116;
	ld.global.u32 	%r79, [%rd8+4];
	min.s32 	%r80, %r79, %r78;
	ld.global.u32 	%r81, [%rd8+8];
	min.s32 	%r82, %r81, %r80;
	ld.global.u32 	%r83, [%rd8+12];
	min.s32 	%r84, %r83, %r82;
	ld.global.u32 	%r85, [%rd8+16];
	min.s32 	%r86, %r85, %r84;
	ld.global.u32 	%r87, [%rd8+20];
	min.s32 	%r88, %r87, %r86;
	ld.global.u32 	%r89, [%rd8+24];
	min.s32 	%r90, %r89, %r88;
	ld.global.u32 	%r91, [%rd8+28];
	min.s32 	%r116, %r91, %r90;
	add.s32 	%r105, %r105, 8;
$L__BB1_7:
	setp.eq.s32 	%p6, %r15, 0;
	@%p6 bra 	$L__BB1_13;
	and.b32  	%r21, %r3, 3;
	setp.lt.u32 	%p7, %r15, 4;
	@%p7 bra 	$L__BB1_10;
	mul.wide.s32 	%rd9, %r105, 4;
	add.s64 	%rd10, %rd1, %rd9;
	ld.global.u32 	%r93, [%rd10];
	min.s32 	%r94, %r93, %r116;
	ld.global.u32 	%r95, [%rd10+4];
	min.s32 	%r96, %r95, %r94;
	ld.global.u32 	%r97, [%rd10+8];
	min.s32 	%r98, %r97, %r96;
	ld.global.u32 	%r99, [%rd10+12];
	min.s32 	%r116, %r99, %r98;
	add.s32 	%r105, %r105, 4;
$L__BB1_10:
	setp.eq.s32 	%p8, %r21, 0;
	@%p8 bra 	$L__BB1_13;
	neg.s32 	%r113, %r21;
$L__BB1_12:
	.pragma "nounroll";
	mul.wide.s32 	%rd11, %r105, 4;
	add.s64 	%rd12, %rd1, %rd11;
	ld.global.u32 	%r100, [%rd12];
	min.s32 	%r116, %r100, %r116;
	add.s32 	%r105, %r105, 1;
	add.s32 	%r113, %r113, 1;
	setp.ne.s32 	%p9, %r113, 0;
	@%p9 bra 	$L__BB1_12;
$L__BB1_13:
	cvta.to.global.u64 	%rd13, %rd3;
	mul.wide.u32 	%rd14, %r1, 4;
	add.s64 	%rd15, %rd13, %rd14;
	st.global.u32 	[%rd15], %r116;
	ret;

}
	// .globl	_Z17standardDeviationPfS_fi
.visible .entry _Z17standardDeviationPfS_fi(
	.param .u64 .ptr .align 1 _Z17standardDeviationPfS_fi_param_0,
	.param .u64 .ptr .align 1 _Z17standardDeviationPfS_fi_param_1,
	.param .f32 _Z17standardDeviationPfS_fi_param_2,
	.param .u32 _Z17standardDeviationPfS_fi_param_3
)
{
	.reg .pred 	%p<10>;
	.reg .b32 	%r<35>;
	.reg .b32 	%f<113>;
	.reg .b64 	%rd<16>;

	ld.param.u64 	%rd4, [_Z17standardDeviationPfS_fi_param_0];
	ld.param.u64 	%rd3, [_Z17standardDeviationPfS_fi_param_1];
	ld.param.f32 	%f14, [_Z17standardDeviationPfS_fi_param_2];
	ld.param.u32 	%r22, [_Z17standardDeviationPfS_fi_param_3];
	cvta.to.global.u64 	%rd1, %rd4;
	mov.u32 	%r1, %ctaid.x;
	shl.b32 	%r30, %r1, 8;
	setp.le.s32 	%p1, %r22, %r30;
	mov.f32 	%f112, 0f00000000;
	@%p1 bra 	$L__BB2_13;
	add.s32 	%r23, %r30, 1;
	add.s32 	%r24, %r30, 256;
	min.s32 	%r25, %r24, %r22;
	max.s32 	%r3, %r25, %r23;
	and.b32  	%r4, %r3, 15;
	sub.s32 	%r26, %r30, %r3;
	setp.gt.u32 	%p2, %r26, -16;
	mov.f32 	%f112, 0f00000000;
	@%p2 bra 	$L__BB2_4;
	add.s32 	%r27, %r30, %r4;
	sub.s32 	%r28, %r27, %r3;
	add.s64 	%rd2, %rd1, 32;
	mov.f32 	%f112, 0f00000000;
$L__BB2_3:
	.pragma "nounroll";
	mul.wide.s32 	%rd5, %r30, 4;
	add.s64 	%rd6, %rd2, %rd5;
	ld.global.f32 	%f19, [%rd6+-32];
	sub.f32 	%f20, %f19, %f14;
	fma.rn.f32 	%f21, %f20, %f20, %f112;
	ld.global.f32 	%f22, [%rd6+-28];
	sub.f32 	%f23, %f22, %f14;
	fma.rn.f32 	%f24, %f23, %f23, %f21;
	ld.global.f32 	%f25, [%rd6+-24];
	sub.f32 	%f26, %f25, %f14;
	fma.rn.f32 	%f27, %f26, %f26, %f24;
	ld.global.f32 	%f28, [%rd6+-20];
	sub.f32 	%f29, %f28, %f14;
	fma.rn.f32 	%f30, %f29, %f29, %f27;
	ld.global.f32 	%f31, [%rd6+-16];
	sub.f32 	%f32, %f31, %f14;
	fma.rn.f32 	%f33, %f32, %f32, %f30;
	ld.global.f32 	%f34, [%rd6+-12];
	sub.f32 	%f35, %f34, %f14;
	fma.rn.f32 	%f36, %f35, %f35, %f33;
	ld.global.f32 	%f37, [%rd6+-8];
	sub.f32 	%f38, %f37, %f14;
	fma.rn.f32 	%f39, %f38, %f38, %f36;
	ld.global.f32 	%f40, [%rd6+-4];
	sub.f32 	%f41, %f40, %f14;
	fma.rn.f32 	%f42, %f41, %f41, %f39;
	ld.global.f32 	%f43, [%rd6];
	sub.f32 	%f44, %f43, %f14;
	fma.rn.f32 	%f45, %f44, %f44, %f42;
	ld.global.f32 	%f46, [%rd6+4];
	sub.f32 	%f47, %f46, %f14;
	fma.rn.f32 	%f48, %f47, %f47, %f45;
	ld.global.f32 	%f49, [%rd6+8];
	sub.f32 	%f50, %f49, %f14;
	fma.rn.f32 	%f51, %f50, %f50, %f48;
	ld.global.f32 	%f52, [%rd6+12];
	sub.f32 	%f53, %f52, %f14;
	fma.rn.f32 	%f54, %f53, %f53, %f51;
	ld.global.f32 	%f55, [%rd6+16];
	sub.f32 	%f56, %f55, %f14;
	fma.rn.f32 	%f57, %f56, %f56, %f54;
	ld.global.f32 	%f58, [%rd6+20];
	sub.f32 	%f59, %f58, %f14;
	fma.rn.f32 	%f60, %f59, %f59, %f57;
	ld.global.f32 	%f61, [%rd6+24];
	sub.f32 	%f62, %f61, %f14;
	fma.rn.f32 	%f63, %f62, %f62, %f60;
	ld.global.f32 	%f64, [%rd6+28];
	sub.f32 	%f65, %f64, %f14;
	fma.rn.f32 	%f112, %f65, %f65, %f63;
	add.s32 	%r30, %r30, 16;
	add.s32 	%r28, %r28, 16;
	setp.ne.s32 	%p3, %r28, 0;
	@%p3 bra 	$L__BB2_3;
$L__BB2_4:
	setp.eq.s32 	%p4, %r4, 0;
	@%p4 bra 	$L__BB2_13;
	and.b32  	%r11, %r3, 7;
	setp.lt.u32 	%p5, %r4, 8;
	@%p5 bra 	$L__BB2_7;
	mul.wide.s32 	%rd7, %r30, 4;
	add.s64 	%rd8, %rd1, %rd7;
	ld.global.f32 	%f67, [%rd8];
	sub.f32 	%f68, %f67, %f14;
	fma.rn.f32 	%f69, %f68, %f68, %f112;
	ld.global.f32 	%f70, [%rd8+4];
	sub.f32 	%f71, %f70, %f14;
	fma.rn.f32 	%f72, %f71, %f71, %f69;
	ld.global.f32 	%f73, [%rd8+8];
	sub.f32 	%f74, %f73, %f14;
	fma.rn.f32 	%f75, %f74, %f74, %f72;
	ld.global.f32 	%f76, [%rd8+12];
	sub.f32 	%f77, %f76, %f14;
	fma.rn.f32 	%f78, %f77, %f77, %f75;
	ld.global.f32 	%f79, [%rd8+16];
	sub.f32 	%f80, %f79, %f14;
	fma.rn.f32 	%f81, %f80, %f80, %f78;
	ld.global.f32 	%f82, [%rd8+20];
	sub.f32 	%f83, %f82, %f14;
	fma.rn.f32 	%f84, %f83, %f83, %f81;
	ld.global.f32 	%f85, [%rd8+24];
	sub.f32 	%f86, %f85, %f14;
	fma.rn.f32 	%f87, %f86, %f86, %f84;
	ld.global.f32 	%f88, [%rd8+28];
	sub.f32 	%f89, %f88, %f14;
	fma.rn.f32 	%f112, %f89, %f89, %f87;
	add.s32 	%r30, %r30, 8;
$L__BB2_7:
	setp.eq.s32 	%p6, %r11, 0;
	@%p6 bra 	$L__BB2_13;
	and.b32  	%r14, %r3, 3;
	setp.lt.u32 	%p7, %r11, 4;
	@%p7 bra 	$L__BB2_10;
	mul.wide.s32 	%rd9, %r30, 4;
	add.s64 	%rd10, %rd1, %rd9;
	ld.global.f32 	%f91, [%rd10];
	sub.f32 	%f92, %f91, %f14;
	fma.rn.f32 	%f93, %f92, %f92, %f112;
	ld.global.f32 	%f94, [%rd10+4];
	sub.f32 	%f95, %f94, %f14;
	fma.rn.f32 	%f96, %f95, %f95, %f93;
	ld.global.f32 	%f97, [%rd10+8];
	sub.f32 	%f98, %f97, %f14;
	fma.rn.f32 	%f99, %f98, %f98, %f96;
	ld.global.f32 	%f100, [%rd10+12];
	sub.f32 	%f101, %f100, %f14;
	fma.rn.f32 	%f112, %f101, %f101, %f99;
	add.s32 	%r30, %r30, 4;
$L__BB2_10:
	setp.eq.s32 	%p8, %r14, 0;
	@%p8 bra 	$L__BB2_13;
	neg.s32 	%r33, %r14;
$L__BB2_12:
	.pragma "nounroll";
	mul.wide.s32 	%rd11, %r30, 4;
	add.s64 	%rd12, %rd1, %rd11;
	ld.global.f32 	%f102, [%rd12];
	sub.f32 	%f103, %f102, %f14;
	fma.rn.f32 	%f112, %f103, %f103, %f112;
	add.s32 	%r30, %r30, 1;
	add.s32 	%r33, %r33, 1;
	setp.ne.s32 	%p9, %r33, 0;
	@%p9 bra 	$L__BB2_12;
$L__BB2_13:
	cvta.to.global.u64 	%rd13, %rd3;
	mul.wide.u32 	%rd14, %r1, 4;
	add.s64 	%rd15, %rd13, %rd14;
	st.global.f32 	[%rd15], %f112;
	ret;

}
	// .globl	_Z6addAllPfS_i
.visible .entry _Z6addAllPfS_i(
	.param .u64 .ptr .align 1 _Z6addAllPfS_i_param_0,
	.param .u64 .ptr .align 1 _Z6addAllPfS_i_param_1,
	.param .u32 _Z6addAllPfS_i_param_2
)
{
	.reg .pred 	%p<10>;
	.reg .b32 	%r<35>;
	.reg .b32 	%f<83>;
	.reg .b64 	%rd<16>;

	ld.param.u64 	%rd4, [_Z6addAllPfS_i_param_0];
	ld.param.u64 	%rd3, [_Z6addAllPfS_i_param_1];
	ld.param.u32 	%r22, [_Z6addAllPfS_i_param_2];
	cvta.to.global.u64 	%rd1, %rd4;
	mov.u32 	%r1, %ctaid.x;
	shl.b32 	%r30, %r1, 8;
	setp.le.s32 	%p1, %r22, %r30;
	mov.f32 	%f82, 0f00000000;
	@%p1 bra 	$L__BB3_13;
	add.s32 	%r23, %r30, 1;
	add.s32 	%r24, %r30, 256;
	min.s32 	%r25, %r24, %r22;
	max.s32 	%r3, %r25, %r23;
	and.b32  	%r4, %r3, 15;
	sub.s32 	%r26, %r30, %r3;
	setp.gt.u32 	%p2, %r26, -16;
	mov.f32 	%f82, 0f00000000;
	@%p2 bra 	$L__BB3_4;
	add.s32 	%r27, %r30, %r4;
	sub.s32 	%r28, %r27, %r3;
	add.s64 	%rd2, %rd1, 32;
	mov.f32 	%f82, 0f00000000;
$L__BB3_3:
	.pragma "nounroll";
	mul.wide.s32 	%rd5, %r30, 4;
	add.s64 	%rd6, %rd2, %rd5;
	ld.global.f32 	%f18, [%rd6+-32];
	add.f32 	%f19, %f82, %f18;
	ld.global.f32 	%f20, [%rd6+-28];
	add.f32 	%f21, %f19, %f20;
	ld.global.f32 	%f22, [%rd6+-24];
	add.f32 	%f23, %f21, %f22;
	ld.global.f32 	%f24, [%rd6+-20];
	add.f32 	%f25, %f23, %f24;
	ld.global.f32 	%f26, [%rd6+-16];
	add.f32 	%f27, %f25, %f26;
	ld.global.f32 	%f28, [%rd6+-12];
	add.f32 	%f29, %f27, %f28;
	ld.global.f32 	%f30, [%rd6+-8];
	add.f32 	%f31, %f29, %f30;
	ld.global.f32 	%f32, [%rd6+-4];
	add.f32 	%f33, %f31, %f32;
	ld.global.f32 	%f34, [%rd6];
	add.f32 	%f35, %f33, %f34;
	ld.global.f32 	%f36, [%rd6+4];
	add.f32 	%f37, %f35, %f36;
	ld.global.f32 	%f38, [%rd6+8];
	add.f32 	%f39, %f37, %f38;
	ld.global.f32 	%f40, [%rd6+12];
	add.f32 	%f41, %f39, %f40;
	ld.global.f32 	%f42, [%rd6+16];
	add.f32 	%f43, %f41, %f42;
	ld.global.f32 	%f44, [%rd6+20];
	add.f32 	%f45, %f43, %f44;
	ld.global.f32 	%f46, [%rd6+24];
	add.f32 	%f47, %f45, %f46;
	ld.global.f32 	%f48, [%rd6+28];
	add.f32 	%f82, %f47, %f48;
	add.s32 	%r30, %r30, 16;
	add.s32 	%r28, %r28, 16;
	setp.ne.s32 	%p3, %r28, 0;
	@%p3 bra 	$L__BB3_3;
$L__BB3_4:
	setp.eq.s32 	%p4, %r4, 0;
	@%p4 bra 	$L__BB3_13;
	and.b32  	%r11, %r3, 7;
	setp.lt.u32 	%p5, %r4, 8;
	@%p5 bra 	$L__BB3_7;
	mul.wide.s32 	%rd7, %r30, 4;
	add.s64 	%rd8, %rd1, %rd7;
	ld.global.f32 	%f50, [%rd8];
	add.f32 	%f51, %f82, %f50;
	ld.global.f32 	%f52, [%rd8+4];
	add.f32 	%f53, %f51, %f52;
	ld.global.f32 	%f54, [%rd8+8];
	add.f32 	%f55, %f53, %f54;
	ld.global.f32 	%f56, [%rd8+12];
	add.f32 	%f57, %f55, %f56;
	ld.global.f32 	%f58, [%rd8+16];
	add.f32 	%f59, %f57, %f58;
	ld.global.f32 	%f60, [%rd8+20];
	add.f32 	%f61, %f59, %f60;
	ld.global.f32 	%f62, [%rd8+24];
	add.f32 	%f63, %f61, %f62;
	ld.global.f32 	%f64, [%rd8+28];
	add.f32 	%f82, %f63, %f64;
	add.s32 	%r30, %r30, 8;
$L__BB3_7:
	setp.eq.s32 	%p6, %r11, 0;
	@%p6 bra 	$L__BB3_13;
	and.b32  	%r14, %r3, 3;
	setp.lt.u32 	%p7, %r11, 4;
	@%p7 bra 	$L__BB3_10;
	mul.wide.s32 	%rd9, %r30, 4;
	add.s64 	%rd10, %rd1, %rd9;
	ld.global.f32 	%f66, [%rd10];
	add.f32 	%f67, %f82, %f66;
	ld.global.f32 	%f68, [%rd10+4];
	add.f32 	%f69, %f67, %f68;
	ld.global.f32 	%f70, [%rd10+8];
	add.f32 	%f71, %f69, %f70;
	ld.global.f32 	%f72, [%rd10+12];
	add.f32 	%f82, %f71, %f72;
	add.s32 	%r30, %r30, 4;
$L__BB3_10:
	setp.eq.s32 	%p8, %r14, 0;
	@%p8 bra 	$L__BB3_13;
	neg.s32 	%r33, %r14;
$L__BB3_12:
	.pragma "nounroll";
	mul.wide.s32 	%rd11, %r30, 4;
	add.s64 	%rd12, %rd1, %rd11;
	ld.global.f32 	%f73, [%rd12];
	add.f32 	%f82, %f82, %f73;
	add.s32 	%r30, %r30, 1;
	add.s32 	%r33, %r33, 1;
	setp.ne.s32 	%p9, %r33, 0;
	@%p9 bra 	$L__BB3_12;
$L__BB3_13:
	cvta.to.global.u64 	%rd13, %rd3;
	mul.wide.u32 	%rd14, %r1, 4;
	add.s64 	%rd15, %rd13, %rd14;
	st.global.f32 	[%rd15], %f82;
	ret;

}
	// .globl	_Z4pMaxPfS_i
.visible .entry _Z4pMaxPfS_i(
	.param .u64 .ptr .align 1 _Z4pMaxPfS_i_param_0,
	.param .u64 .ptr .align 1 _Z4pMaxPfS_i_param_1,
	.param .u32 _Z4pMaxPfS_i_param_2
)
{
	.reg .pred 	%p<39>;
	.reg .b32 	%r<116>;
	.reg .b32 	%f<63>;
	.reg .b64 	%rd<16>;

	ld.param.u64 	%rd4, [_Z4pMaxPfS_i_param_0];
	ld.param.u64 	%rd3, [_Z4pMaxPfS_i_param_1];
	ld.param.u32 	%r35, [_Z4pMaxPfS_i_param_2];
	cvta.to.global.u64 	%rd1, %rd4;
	mov.u32 	%r1, %ctaid.x;
	shl.b32 	%r104, %r1, 8;
	setp.le.s32 	%p1, %r35, %r104;
	mov.f32 	%f62, 0fCB18967F;
	@%p1 bra 	$L__BB4_14;
	add.s32 	%r38, %r104, 1;
	add.s32 	%r39, %r104, 256;
	min.s32 	%r40, %r39, %r35;
	max.s32 	%r3, %r40, %r38;
	and.b32  	%r4, %r3, 15;
	sub.s32 	%r41, %r104, %r3;
	setp.gt.u32 	%p2, %r41, -16;
	mov.b32 	%r115, -9999999;
	@%p2 bra 	$L__BB4_4;
	add.s32 	%r43, %r104, %r4;
	sub.s32 	%r100, %r43, %r3;
	add.s64 	%rd2, %rd1, 32;
	mov.b32 	%r115, -9999999;
$L__BB4_3:
	.pragma "nounroll";
	mul.wide.s32 	%rd5, %r104, 4;
	add.s64 	%rd6, %rd2, %rd5;
	ld.global.f32 	%f4, [%rd6+-32];
	cvt.rn.f32.s32 	%f5, %r115;
	setp.gt.f32 	%p3, %f4, %f5;
	cvt.rzi.s32.f32 	%r44, %f4;
	selp.b32 	%r45, %r44, %r115, %p3;
	ld.global.f32 	%f6, [%rd6+-28];
	cvt.rn.f32.s32 	%f7, %r45;
	setp.gt.f32 	%p4, %f6, %f7;
	cvt.rzi.s32.f32 	%r46, %f6;
	selp.b32 	%r47, %r46, %r45, %p4;
	ld.global.f32 	%f8, [%rd6+-24];
	cvt.rn.f32.s32 	%f9, %r47;
	setp.gt.f32 	%p5, %f8, %f9;
	cvt.rzi.s32.f32 	%r48, %f8;
	selp.b32 	%r49, %r48, %r47, %p5;
	ld.global.f32 	%f10, [%rd6+-20];
	cvt.rn.f32.s32 	%f11, %r49;
	setp.gt.f32 	%p6, %f10, %f11;
	cvt.rzi.s32.f32 	%r50, %f10;
	selp.b32 	%r51, %r50, %r49, %p6;
	ld.global.f32 	%f12, [%rd6+-16];
	cvt.rn.f32.s32 	%f13, %r51;
	setp.gt.f32 	%p7, %f12, %f13;
	cvt.rzi.s32.f32 	%r52, %f12;
	selp.b32 	%r53, %r52, %r51, %p7;
	ld.global.f32 	%f14, [%rd6+-12];
	cvt.rn.f32.s32 	%f15, %r53;
	setp.gt.f32 	%p8, %f14, %f15;
	cvt.rzi.s32.f32 	%r54, %f14;
	selp.b32 	%r55, %r54, %r53, %p8;
	ld.global.f32 	%f16, [%rd6+-8];
	cvt.rn.f32.s32 	%f17, %r55;
	setp.gt.f32 	%p9, %f16, %f17;
	cvt.rzi.s32.f32 	%r56, %f16;
	selp.b32 	%r57, %r56, %r55, %p9;
	ld.global.f32 	%f18, [%rd6+-4];
	cvt.rn.f32.s32 	%f19, %r57;
	setp.gt.f32 	%p10, %f18, %f19;
	cvt.rzi.s32.f32 	%r58, %f18;
	selp.b32 	%r59, %r58, %r57, %p10;
	ld.global.f32 	%f20, [%rd6];
	cvt.rn.f32.s32 	%f21, %r59;
	setp.gt.f32 	%p11, %f20, %f21;
	cvt.rzi.s32.f32 	%r60, %f20;
	selp.b32 	%r61, %r60, %r59, %p11;
	ld.global.f32 	%f22, [%rd6+4];
	cvt.rn.f32.s32 	%f23, %r61;
	setp.gt.f32 	%p12, %f22, %f23;
	cvt.rzi.s32.f32 	%r62, %f22;
	selp.b32 	%r63, %r62, %r61, %p12;
	ld.global.f32 	%f24, [%rd6+8];
	cvt.rn.f32.s32 	%f25, %r63;
	setp.gt.f32 	%p13, %f24, %f25;
	cvt.rzi.s32.f32 	%r64, %f24;
	selp.b32 	%r65, %r64, %r63, %p13;
	ld.global.f32 	%f26, [%rd6+12];
	cvt.rn.f32.s32 	%f27, %r65;
	setp.gt.f32 	%p14, %f26, %f27;
	cvt.rzi.s32.f32 	%r66, %f26;
	selp.b32 	%r67, %r66, %r65, %p14;
	ld.global.f32 	%f28, [%rd6+16];
	cvt.rn.f32.s32 	%f29, %r67;
	setp.gt.f32 	%p15, %f28, %f29;
	cvt.rzi.s32.f32 	%r68, %f28;
	selp.b32 	%r69, %r68, %r67, %p15;
	ld.global.f32 	%f30, [%rd6+20];
	cvt.rn.f32.s32 	%f31, %r69;
	setp.gt.f32 	%p16, %f30, %f31;
	cvt.rzi.s32.f32 	%r70, %f30;
	selp.b32 	%r71, %r70, %r69, %p16;
	ld.global.f32 	%f32, [%rd6+24];
	cvt.rn.f32.s32 	%f33, %r71;
	setp.gt.f32 	%p17, %f32, %f33;
	cvt.rzi.s32.f32 	%r72, %f32;
	selp.b32 	%r73, %r72, %r71, %p17;
	ld.global.f32 	%f34, [%rd6+28];
	cvt.rn.f32.s32 	%f35, %r73;
	setp.gt.f32 	%p18, %f34, %f35;
	cvt.rzi.s32.f32 	%r74, %f34;
	selp.b32 	%r115, %r74, %r73, %p18;
	add.s32 	%r104, %r104, 16;
	add.s32 	%r100, %r100, 16;
	setp.ne.s32 	%p19, %r100, 0;
	@%p19 bra 	$L__BB4_3;
$L__BB4_4:
	setp.eq.s32 	%p20, %r4, 0;
	@%p20 bra 	$L__BB4_13;
	and.b32  	%r15, %r3, 7;
	setp.lt.u32 	%p21, %r4, 8;
	@%p21 bra 	$L__BB4_7;
	mul.wide.s32 	%rd7, %r104, 4;
	add.s64 	%rd8, %rd1, %rd7;
	ld.global.f32 	%f36, [%rd8];
	cvt.rn.f32.s32 	%f37, %r115;
	setp.gt.f32 	%p22, %f36, %f37;
	cvt.rzi.s32.f32 	%r76, %f36;
	selp.b32 	%r77, %r76, %r115, %p22;
	ld.global.f32 	%f38, [%rd8+4];
	cvt.rn.f32.s32 	%f39, %r77;
	setp.gt.f32 	%p23, %f38, %f39;
	cvt.rzi.s32.f32 	%r78, %f38;
	selp.b32 	%r79, %r78, %r77, %p23;
	ld.global.f32 	%f40, [%rd8+8];
	cvt.rn.f32.s32 	%f41, %r79;
	setp.gt.f32 	%p24, %f40, %f41;
	cvt.rzi.s32.f32 	%r80, %f40;
	selp.b32 	%r81, %r80, %r79, %p24;
	ld.global.f32 	%f42, [%rd8+12];
	cvt.rn.f32.s32 	%f43, %r81;
	setp.gt.f32 	%p25, %f42, %f43;
	cvt.rzi.s32.f32 	%r82, %f42;
	selp.b32 	%r83, %r82, %r81, %p25;
	ld.global.f32 	%f44, [%rd8+16];
	cvt.rn.f32.s32 	%f45, %r83;
	setp.gt.f32 	%p26, %f44, %f45;
	cvt.rzi.s32.f32 	%r84, %f44;
	selp.b32 	%r85, %r84, %r83, %p26;
	ld.global.f32 	%f46, [%rd8+20];
	cvt.rn.f32.s32 	%f47, %r85;
	setp.gt.f32 	%p27, %f46, %f47;
	cvt.rzi.s32.f32 	%r86, %f46;
	selp.b32 	%r87, %r86, %r85, %p27;
	ld.global.f32 	%f48, [%rd8+24];
	cvt.rn.f32.s32 	%f49, %r87;
	setp.gt.f32 	%p28, %f48, %f49;
	cvt.rzi.s32.f32 	%r88, %f48;
	selp.b32 	%r89, %r88, %r87, %p28;
	ld.global.f32 	%f50, [%rd8+28];
	cvt.rn.f32.s32 	%f51, %r89;
	setp.gt.f32 	%p29, %f50, %f51;
	cvt.rzi.s32.f32 	%r90, %f50;
	selp.b32 	%r115, %r90, %r89, %p29;
	add.s32 	%r104, %r104, 8;
$L__BB4_7:
	setp.eq.s32 	%p30, %r15, 0;
	@%p30 bra 	$L__BB4_13;
	and.b32  	%r21, %r3, 3;
	setp.lt.u32 	%p31, %r15, 4;
	@%p31 bra 	$L__BB4_10;
	mul.wide.s32 	%rd9, %r104, 4;
	add.s64 	%rd10, %rd1, %rd9;
	ld.global.f32 	%f52, [%rd10];
	cvt.rn.f32.s32 	%f53, %r115;
	setp.gt.f32 	%p32, %f52, %f53;
	cvt.rzi.s32.f32 	%r92, %f52;
	selp.b32 	%r93, %r92, %r115, %p32;
	ld.global.f32 	%f54, [%rd10+4];
	cvt.rn.f32.s32 	%f55, %r93;
	setp.gt.f32 	%p33, %f54, %f55;
	cvt.rzi.s32.f32 	%r94, %f54;
	selp.b32 	%r95, %r94, %r93, %p33;
	ld.global.f32 	%f56, [%rd10+8];
	cvt.rn.f32.s32 	%f57, %r95;
	setp.gt.f32 	%p34, %f56, %f57;
	cvt.rzi.s32.f32 	%r96, %f56;
	selp.b32 	%r97, %r96, %r95, %p34;
	ld.global.f32 	%f58, [%rd10+12];
	cvt.rn.f32.s32 	%f59, %r97;
	setp.gt.f32 	%p35, %f58, %f59;
	cvt.rzi.s32.f32 	%r98, %f58;
	selp.b32 	%r115, %r98, %r97, %p35;
	add.s32 	%r104, %r104, 4;
$L__BB4_10:
	setp.eq.s32 	%p36, %r21, 0;
	@%p36 bra 	$L__BB4_13;
	neg.s32 	%r112, %r21;
$L__BB4_12:
	.pragma "nounroll";
	mul.wide.s32 	%rd11, %r104, 4;
	add.s64 	%rd12, %rd1, %rd11;
	ld.global.f32 	%f60, [%rd12];
	cvt.rn.f32.s32 	%f61, %r115;
	setp.gt.f32 	%p37, %f60, %f61;
	cvt.rzi.s32.f32 	%r99, %f60;
	selp.b32 	%r115, %r99, %r115, %p37;
	add.s32 	%r104, %r104, 1;
	add.s32 	%r112, %r112, 1;
	setp.ne.s32 	%p38, %r112, 0;
	@%p38 bra 	$L__BB4_12;
$L__BB4_13:
	cvt.rn.f32.s32 	%f62, %r115;
$L__BB4_14:
	cvta.to.global.u64 	%rd13, %rd3;
	mul.wide.u32 	%rd14, %r1, 4;
	add.s64 	%rd15, %rd13, %rd14;
	st.global.f32 	[%rd15], %f62;
	ret;

}


// ===== COMPILED SASS (sm_100) =====

	.target	sm_100

	.elftype	@"ET_EXEC"


//--------------------- .note.nv.tkinfo           --------------------------
	.section	.note.nv.tkinfo,"",@"SHT_NOTE"
	.sectionflags	@"SHF_NOTE_NV_TKINFO"
	.tkinfo
        /*0018*/ 	.word	0x00000002
        /*0030*/ 	.string	""
        /*0030*/ 	.string	"ptxas"
        /*0030*/ 	.string	"Cuda compilation tools, release 13.0, V13.0.88"
        /*0030*/ 	.string	"Build cuda_13.0.r13.0/compiler.36424714_0"
        /*0030*/ 	.string	"-arch sm_100 -m 64 "



//--------------------- .note.nv.cuinfo           --------------------------
	.section	.note.nv.cuinfo,"",@"SHT_NOTE"
	.sectionflags	@"SHF_NOTE_NV_CUINFO"
        /*0018*/ 	.short	0x0002
        /*001a*/ 	.short	0x0064
        /*001c*/ 	.short	0x0082
	.zero		2


//--------------------- .nv.info                  --------------------------
	.section	.nv.info,"",@"SHT_CUDA_INFO"
	.align	4


	//----- nvinfo : EIATTR_REGCOUNT
	.align		4
        /*0000*/ 	.byte	0x04, 0x2f
        /*0002*/ 	.short	(.L_1 - .L_0)
	.align		4
.L_0:
        /*0004*/ 	.word	index@(_Z3sumPiS_i)
        /*0008*/ 	.word	0x0000001d


	//----- nvinfo : EIATTR_FRAME_SIZE
	.align		4
.L_1:
        /*000c*/ 	.byte	0x04, 0x11
        /*000e*/ 	.short	(.L_3 - .L_2)
	.align		4
.L_2:
        /*0010*/ 	.word	index@(_Z3sumPiS_i)
        /*0014*/ 	.word	0x00000000


	//----- nvinfo : EIATTR_REGCOUNT
	.align		4
.L_3:
        /*0018*/ 	.byte	0x04, 0x2f
        /*001a*/ 	.short	(.L_5 - .L_4)
	.align		4
.L_4:
        /*001c*/ 	.word	index@(_Z4pMinPiS_i)
        /*0020*/ 	.word	0x0000001d


	//----- nvinfo : EIATTR_FRAME_SIZE
	.align		4
.L_5:
        /*0024*/ 	.byte	0x04, 0x11
        /*0026*/ 	.short	(.L_7 - .L_6)
	.align		4
.L_6:
        /*0028*/ 	.word	index@(_Z4pMinPiS_i)
        /*002c*/ 	.word	0x00000000


	//----- nvinfo : EIATTR_REGCOUNT
	.align		4
.L_7:
        /*0030*/ 	.byte	0x04, 0x2f
        /*0032*/ 	.short	(.L_9 - .L_8)
	.align		4
.L_8:
        /*0034*/ 	.word	index@(_Z17standardDeviationPfS_fi)
        /*0038*/ 	.word	0x0000001e


	//----- nvinfo : EIATTR_FRAME_SIZE
	.align		4
.L_9:
        /*003c*/ 	.byte	0x04, 0x11
        /*003e*/ 	.short	(.L_11 - .L_10)
	.align		4
.L_10:
        /*0040*/ 	.word	index@(_Z17standardDeviationPfS_fi)
        /*0044*/ 	.word	0x00000000


	//----- nvinfo : EIATTR_REGCOUNT
	.align		4
.L_11:
        /*0048*/ 	.byte	0x04, 0x2f
        /*004a*/ 	.short	(.L_13 - .L_12)
	.align		4
.L_12:
        /*004c*/ 	.word	index@(_Z6addAllPfS_i)
        /*0050*/ 	.word	0x0000001e


	//----- nvinfo : EIATTR_FRAME_SIZE
	.align		4
.L_13:
        /*0054*/ 	.byte	0x04, 0x11
        /*0056*/ 	.short	(.L_15 - .L_14)
	.align		4
.L_14:
        /*0058*/ 	.word	index@(_Z6addAllPfS_i)
        /*005c*/ 	.word	0x00000000


	//----- nvinfo : EIATTR_REGCOUNT
	.align		4
.L_15:
        /*0060*/ 	.byte	0x04, 0x2f
        /*0062*/ 	.short	(.L_17 - .L_16)
	.align		4
.L_16:
        /*0064*/ 	.word	index@(_Z4pMaxPfS_i)
        /*0068*/ 	.word	0x0000001c


	//----- nvinfo : EIATTR_FRAME_SIZE
	.align		4
.L_17:
        /*006c*/ 	.byte	0x04, 0x11
        /*006e*/ 	.short	(.L_19 - .L_18)
	.align		4
.L_18:
        /*0070*/ 	.word	index@(_Z4pMaxPfS_i)
        /*0074*/ 	.word	0x00000000


	//----- nvinfo : EIATTR_MIN_STACK_SIZE
	.align		4
.L_19:
        /*0078*/ 	.byte	0x04, 0x12
        /*007a*/ 	.short	(.L_21 - .L_20)
	.align		4
.L_20:
        /*007c*/ 	.word	index@(_Z4pMaxPfS_i)
        /*0080*/ 	.word	0x00000000


	//----- nvinfo : EIATTR_MIN_STACK_SIZE
	.align		4
.L_21:
        /*0084*/ 	.byte	0x04, 0x12
        /*0086*/ 	.short	(.L_23 - .L_22)
	.align		4
.L_22:
        /*0088*/ 	.word	index@(_Z6addAllPfS_i)
        /*008c*/ 	.word	0x00000000


	//----- nvinfo : EIATTR_MIN_STACK_SIZE
	.align		4
.L_23:
        /*0090*/ 	.byte	0x04, 0x12
        /*0092*/ 	.short	(.L_25 - .L_24)
	.align		4
.L_24:
        /*0094*/ 	.word	index@(_Z17standardDeviationPfS_fi)
        /*0098*/ 	.word	0x00000000


	//----- nvinfo : EIATTR_MIN_STACK_SIZE
	.align		4
.L_25:
        /*009c*/ 	.byte	0x04, 0x12
        /*009e*/ 	.short	(.L_27 - .L_26)
	.align		4
.L_26:
        /*00a0*/ 	.word	index@(_Z4pMinPiS_i)
        /*00a4*/ 	.word	0x00000000


	//----- nvinfo : EIATTR_MIN_STACK_SIZE
	.align		4
.L_27:
        /*00a8*/ 	.byte	0x04, 0x12
        /*00aa*/ 	.short	(.L_29 - .L_28)
	.align		4
.L_28:
        /*00ac*/ 	.word	index@(_Z3sumPiS_i)
        /*00b0*/ 	.word	0x00000000
.L_29:


//--------------------- .nv.compat                --------------------------
	.section	.nv.compat,"",@"SHT_CUDA_COMPAT_INFO"
	.align	4
        /*0000*/ 	.byte	0x02, 0x09, 0x00, 0x00, 0x02, 0x02, 0x01, 0x00, 0x02, 0x05, 0x05, 0x00, 0x03, 0x07, 0x01, 0x01
        /*0010*/ 	.byte	0x02, 0x03, 0x00, 0x00, 0x02, 0x06, 0x01, 0x00, 0x04, 0x0b, 0x08, 0x00, 0x09, 0x00, 0x00, 0x00
        /*0020*/ 	.byte	0x00, 0x00, 0x00, 0x00


//--------------------- .nv.info._Z4pMaxPfS_i     --------------------------
	.section	.nv.info._Z4pMaxPfS_i,"",@"SHT_CUDA_INFO"
	.sectionflags	@""
	.align	4


	//----- nvinfo : EIATTR_CUDA_API_VERSION
	.align		4
        /*0000*/ 	.byte	0x04, 0x37
        /*0002*/ 	.short	(.L_31 - .L_30)
.L_30:
        /*0004*/ 	.word	0x00000082


	//----- nvinfo : EIATTR_KPARAM_INFO
	.align		4
.L_31:
        /*0008*/ 	.byte	0x04, 0x17
        /*000a*/ 	.short	(.L_33 - .L_32)
.L_32:
        /*000c*/ 	.word	0x00000000
        /*0010*/ 	.short	0x0002
        /*0012*/ 	.short	0x0010
        /*0014*/ 	.byte	0x00, 0xf0, 0x11, 0x00


	//----- nvinfo : EIATTR_KPARAM_INFO
	.align		4
.L_33:
        /*0018*/ 	.byte	0x04, 0x17
        /*001a*/ 	.short	(.L_35 - .L_34)
.L_34:
        /*001c*/ 	.word	0x00000000
        /*0020*/ 	.short	0x0001
        /*0022*/ 	.short	0x0008
        /*0024*/ 	.byte	0x00, 0xf5, 0x21, 0x00


	//----- nvinfo : EIATTR_KPARAM_INFO
	.align		4
.L_35:
        /*0028*/ 	.byte	0x04, 0x17
        /*002a*/ 	.short	(.L_37 - .L_36)
.L_36:
        /*002c*/ 	.word	0x00000000
        /*0030*/ 	.short	0x0000
        /*0032*/ 	.short	0x0000
        /*0034*/ 	.byte	0x00, 0xf5, 0x21, 0x00


	//----- nvinfo : EIATTR_SPARSE_MMA_MASK
	.align		4
.L_37:
        /*0038*/ 	.byte	0x03, 0x50
        /*003a*/ 	.short	0x0000


	//----- nvinfo : EIATTR_MAXREG_COUNT
	.align		4
        /*003c*/ 	.byte	0x03, 0x1b
        /*003e*/ 	.short	0x00ff


	//----- nvinfo : EIATTR_MERCURY_ISA_VERSION
	.align		4
        /*0040*/ 	.byte	0x03, 0x5f
        /*0042*/ 	.short	0x0101


	//----- nvinfo : EIATTR_VRC_CTA_INIT_COUNT
	.align		4
        /*0044*/ 	.byte	0x02, 0x4a
	.zero		1
	.zero		1


	//----- nvinfo : EIATTR_EXIT_INSTR_OFFSETS
	.align		4
        /*0048*/ 	.byte	0x04, 0x1c
        /*004a*/ 	.short	(.L_39 - .L_38)


	//   ....[0]....
.L_38:
        /*004c*/ 	.word	0x00000aa0


	//----- nvinfo : EIATTR_CBANK_PARAM_SIZE
	.align		4
.L_39:
        /*0050*/ 	.byte	0x03, 0x19
        /*0052*/ 	.short	0x0014


	//----- nvinfo : EIATTR_PARAM_CBANK
	.align		4
        /*0054*/ 	.byte	0x04, 0x0a
        /*0056*/ 	.short	(.L_41 - .L_40)
	.align		4
.L_40:
        /*0058*/ 	.word	index@(.nv.constant0._Z4pMaxPfS_i)
        /*005c*/ 	.short	0x0380
        /*005e*/ 	.short	0x0014


	//----- nvinfo : EIATTR_SW_WAR
	.align		4
.L_41:
        /*0060*/ 	.byte	0x04, 0x36
        /*0062*/ 	.short	(.L_43 - .L_42)
.L_42:
        /*0064*/ 	.word	0x00000008
.L_43:


//--------------------- .nv.info._Z6addAllPfS_i   --------------------------
	.section	.nv.info._Z6addAllPfS_i,"",@"SHT_CUDA_INFO"
	.sectionflags	@""
	.align	4


	//----- nvinfo : EIATTR_CUDA_API_VERSION
	.align		4
        /*0000*/ 	.byte	0x04, 0x37
        /*0002*/ 	.short	(.L_45 - .L_44)
.L_44:
        /*0004*/ 	.word	0x00000082


	//----- nvinfo : EIATTR_KPARAM_INFO
	.align		4
.L_45:
        /*0008*/ 	.byte	0x04, 0x17
        /*000a*/ 	.short	(.L_47 - .L_46)
.L_46:
        /*000c*/ 	.word	0x00000000
        /*0010*/ 	.short	0x0002
        /*0012*/ 	.short	0x0010
        /*0014*/ 	.byte	0x00, 0xf0, 0x11, 0x00


	//----- nvinfo : EIATTR_KPARAM_INFO
	.align		4
.L_47:
        /*0018*/ 	.byte	0x04, 0x17
        /*001a*/ 	.short	(.L_49 - .L_48)
.L_48:
        /*001c*/ 	.word	0x00000000
        /*0020*/ 	.short	0x0001
        /*0022*/ 	.short	0x0008
        /*0024*/ 	.byte	0x00, 0xf5, 0x21, 0x00


	//----- nvinfo : EIATTR_KPARAM_INFO
	.align		4
.L_49:
        /*0028*/ 	.byte	0x04, 0x17
        /*002a*/ 	.short	(.L_51 - .L_50)
.L_50:
        /*002c*/ 	.word	0x00000000
        /*0030*/ 	.short	0x0000
        /*0032*/ 	.short	0x0000
        /*0034*/ 	.byte	0x00, 0xf5, 0x21, 0x00


	//----- nvinfo : EIATTR_SPARSE_MMA_MASK
	.align		4
.L_51:
        /*0038*/ 	.byte	0x03, 0x50
        /*003a*/ 	.short	0x0000


	//----- nvinfo : EIATTR_MAXREG_COUNT
	.align		4
        /*003c*/ 	.byte	0x03, 0x1b
        /*003e*/ 	.short	0x00ff


	//----- nvinfo : EIATTR_MERCURY_ISA_VERSION
	.align		4
        /*0040*/ 	.byte	0x03, 0x5f
        /*0042*/ 	.short	0x0101


	//----- nvinfo : EIATTR_VRC_CTA_INIT_COUNT
	.align		4
        /*0044*/ 	.byte	0x02, 0x4a
	.zero		1
	.zero		1


	//----- nvinfo : EIATTR_EXIT_INSTR_OFFSETS
	.align		4
        /*0048*/ 	.byte	0x04, 0x1c
        /*004a*/ 	.short	(.L_53 - .L_52)


	//   ....[0]....
.L_52:
        /*004c*/ 	.word	0x000006f0


	//----- nvinfo : EIATTR_CBANK_PARAM_SIZE
	.align		4
.L_53:
        /*0050*/ 	.byte	0x03, 0x19
        /*0052*/ 	.short	0x0014


	//----- nvinfo : EIATTR_PARAM_CBANK
	.align		4
        /*0054*/ 	.byte	0x04, 0x0a
        /*0056*/ 	.short	(.L_55 - .L_54)
	.align		4
.L_54:
        /*0058*/ 	.word	index@(.nv.constant0._Z6addAllPfS_i)
        /*005c*/ 	.short	0x0380
        /*005e*/ 	.short	0x0014


	//----- nvinfo : EIATTR_SW_WAR
	.align		4
.L_55:
        /*0060*/ 	.byte	0x04, 0x36
        /*0062*/ 	.short	(.L_57 - .L_56)
.L_56:
        /*0064*/ 	.word	0x00000008
.L_57:


//--------------------- .nv.info._Z17standardDeviationPfS_fi --------------------------
	.section	.nv.info._Z17standardDeviationPfS_fi,"",@"SHT_CUDA_INFO"
	.sectionflags	@""
	.align	4


	//----- nvinfo : EIATTR_CUDA_API_VERSION
	.align		4
        /*0000*/ 	.byte	0x04, 0x37
        /*0002*/ 	.short	(.L_59 - .L_58)
.L_58:
        /*0004*/ 	.word	0x00000082


	//----- nvinfo : EIATTR_KPARAM_INFO
	.align		4
.L_59:
        /*0008*/ 	.byte	0x04, 0x17
        /*000a*/ 	.short	(.L_61 - .L_60)
.L_60:
        /*000c*/ 	.word	0x00000000
        /*0010*/ 	.short	0x0003
        /*0012*/ 	.short	0x0014
        /*0014*/ 	.byte	0x00, 0xf0, 0x11, 0x00


	//----- nvinfo : EIATTR_KPARAM_INFO
	.align		4
.L_61:
        /*0018*/ 	.byte	0x04, 0x17
        /*001a*/ 	.short	(.L_63 - .L_62)
.L_62:
        /*001c*/ 	.word	0x00000000
        /*0020*/ 	.short	0x0002
        /*0022*/ 	.short	0x0010
        /*0024*/ 	.byte	0x00, 0xf0, 0x11, 0x00


	//----- nvinfo : EIATTR_KPARAM_INFO
	.align		4
.L_63:
        /*0028*/ 	.byte	0x04, 0x17
        /*002a*/ 	.short	(.L_65 - .L_64)
.L_64:
        /*002c*/ 	.word	0x00000000
        /*0030*/ 	.short	0x0001
        /*0032*/ 	.short	0x0008
        /*0034*/ 	.byte	0x00, 0xf5, 0x21, 0x00


	//----- nvinfo : EIATTR_KPARAM_INFO
	.align		4
.L_65:
        /*0038*/ 	.byte	0x04, 0x17
        /*003a*/ 	.short	(.L_67 - .L_66)
.L_66:
        /*003c*/ 	.word	0x00000000
        /*0040*/ 	.short	0x0000
        /*0042*/ 	.short	0x0000
        /*0044*/ 	.byte	0x00, 0xf5, 0x21, 0x00


	//----- nvinfo : EIATTR_SPARSE_MMA_MASK
	.align		4
.L_67:
        /*0048*/ 	.byte	0x03, 0x50
        /*004a*/ 	.short	0x0000


	//----- nvinfo : EIATTR_MAXREG_COUNT
	.align		4
        /*004c*/ 	.byte	0x03, 0x1b
        /*004e*/ 	.short	0x00ff


	//----- nvinfo : EIATTR_MERCURY_ISA_VERSION
	.align		4
        /*0050*/ 	.byte	0x03, 0x5f
        /*0052*/ 	.short	0x0101


	//----- nvinfo : EIATTR_VRC_CTA_INIT_COUNT
	.align		4
        /*0054*/ 	.byte	0x02, 0x4a
	.zero		1
	.zero		1


	//----- nvinfo : EIATTR_EXIT_INSTR_OFFSETS
	.align		4
        /*0058*/ 	.byte	0x04, 0x1c
        /*005a*/ 	.short	(.L_69 - .L_68)


	//   ....[0]....
.L_68:
        /*005c*/ 	.word	0x00000900


	//----- nvinfo : EIATTR_CBANK_PARAM_SIZE
	.align		4
.L_69:
        /*0060*/ 	.byte	0x03, 0x19
        /*0062*/ 	.short	0x0018


	//----- nvinfo : EIATTR_PARAM_CBANK
	.align		4
        /*0064*/ 	.byte	0x04, 0x0a
        /*0066*/ 	.short	(.L_71 - .L_70)
	.align		4
.L_70:
        /*0068*/ 	.word	index@(.nv.constant0._Z17standardDeviationPfS_fi)
        /*006c*/ 	.short	0x0380
        /*006e*/ 	.short	0x0018


	//----- nvinfo : EIATTR_SW_WAR
	.align		4
.L_71:
        /*0070*/ 	.byte	0x04, 0x36
        /*0072*/ 	.short	(.L_73 - .L_72)
.L_72:
        /*0074*/ 	.word	0x00000008
.L_73:


//--------------------- .nv.info._Z4pMinPiS_i     --------------------------
	.section	.nv.info._Z4pMinPiS_i,"",@"SHT_CUDA_INFO"
	.sectionflags	@""
	.align	4


	//----- nvinfo : EIATTR_CUDA_API_VERSION
	.align		4
        /*0000*/ 	.byte	0x04, 0x37
        /*0002*/ 	.short	(.L_75 - .L_74)
.L_74:
        /*0004*/ 	.word	0x00000082


	//----- nvinfo : EIATTR_KPARAM_INFO
	.align		4
.L_75:
        /*0008*/ 	.byte	0x04, 0x17
        /*000a*/ 	.short	(.L_77 - .L_76)
.L_76:
        /*000c*/ 	.word	0x00000000
        /*0010*/ 	.short	0x0002
        /*0012*/ 	.short	0x0010
        /*0014*/ 	.byte	0x00, 0xf0, 0x11, 0x00


	//----- nvinfo : EIATTR_KPARAM_INFO
	.align		4
.L_77:
        /*0018*/ 	.byte	0x04, 0x17
        /*001a*/ 	.short	(.L_79 - .L_78)
.L_78:
        /*001c*/ 	.word	0x00000000
        /*0020*/ 	.short	0x0001
        /*0022*/ 	.short	0x0008
        /*0024*/ 	.byte	0x00, 0xf5, 0x21, 0x00


	//----- nvinfo : EIATTR_KPARAM_INFO
	.align		4
.L_79:
        /*0028*/ 	.byte	0x04, 0x17
        /*002a*/ 	.short	(.L_81 - .L_80)
.L_80:
        /*002c*/ 	.word	0x00000000
        /*0030*/ 	.short	0x0000
        /*0032*/ 	.short	0x0000
        /*0034*/ 	.byte	0x00, 0xf5, 0x21, 0x00


	//----- nvinfo : EIATTR_SPARSE_MMA_MASK
	.align		4
.L_81:
        /*0038*/ 	.byte	0x03, 0x50
        /*003a*/ 	.short	0x0000


	//----- nvinfo : EIATTR_MAXREG_COUNT
	.align		4
        /*003c*/ 	.byte	0x03, 0x1b
        /*003e*/ 	.short	0x00ff


	//----- nvinfo : EIATTR_MERCURY_ISA_VERSION
	.align		4
        /*0040*/ 	.byte	0x03, 0x5f
        /*0042*/ 	.short	0x0101


	//----- nvinfo : EIATTR_VRC_CTA_INIT_COUNT
	.align		4
        /*0044*/ 	.byte	0x02, 0x4a
	.zero		1
	.zero		1


	//----- nvinfo : EIATTR_EXIT_INSTR_OFFSETS
	.align		4
        /*0048*/ 	.byte	0x04, 0x1c
        /*004a*/ 	.short	(.L_83 - .L_82)


	//   ....[0]....
.L_82:
        /*004c*/ 	.word	0x00000610


	//----- nvinfo : EIATTR_CBANK_PARAM_SIZE
	.align		4
.L_83:
        /*0050*/ 	.byte	0x03, 0x19
        /*0052*/ 	.short	0x0014


	//----- nvinfo : EIATTR_PARAM_CBANK
	.align		4
        /*0054*/ 	.byte	0x04, 0x0a
        /*0056*/ 	.short	(.L_85 - .L_84)
	.align		4
.L_84:
        /*0058*/ 	.word	index@(.nv.constant0._Z4pMinPiS_i)
        /*005c*/ 	.short	0x0380
        /*005e*/ 	.short	0x0014


	//----- nvinfo : EIATTR_SW_WAR
	.align		4
.L_85:
        /*0060*/ 	.byte	0x04, 0x36
        /*0062*/ 	.short	(.L_87 - .L_86)
.L_86:
        /*0064*/ 	.word	0x00000008
.L_87:


//--------------------- .nv.info._Z3sumPiS_i      --------------------------
	.section	.nv.info._Z3sumPiS_i,"",@"SHT_CUDA_INFO"
	.sectionflags	@""
	.align	4


	//----- nvinfo : EIATTR_CUDA_API_VERSION
	.align		4
        /*0000*/ 	.byte	0x04, 0x37
        /*0002*/ 	.short	(.L_89 - .L_88)
.L_88:
        /*0004*/ 	.word	0x00000082


	//----- nvinfo : EIATTR_KPARAM_INFO
	.align		4
.L_89:
        /*0008*/ 	.byte	0x04, 0x17
        /*000a*/ 	.short	(.L_91 - .L_90)
.L_90:
        /*000c*/ 	.word	0x00000000
        /*0010*/ 	.short	0x0002
        /*0012*/ 	.short	0x0010
        /*0014*/ 	.byte	0x00, 0xf0, 0x11, 0x00


	//----- nvinfo : EIATTR_KPARAM_INFO
	.align		4
.L_91:
        /*0018*/ 	.byte	0x04, 0x17
        /*001a*/ 	.short	(.L_93 - .L_92)
.L_92:
        /*001c*/ 	.word	0x00000000
        /*0020*/ 	.short	0x0001
        /*0022*/ 	.short	0x0008
        /*0024*/ 	.byte	0x00, 0xf5, 0x21, 0x00


	//----- nvinfo : EIATTR_KPARAM_INFO
	.align		4
.L_93:
        /*0028*/ 	.byte	0x04, 0x17
        /*002a*/ 	.short	(.L_95 - .L_94)
.L_94:
        /*002c*/ 	.word	0x00000000
        /*0030*/ 	.short	0x0000
        /*0032*/ 	.short	0x0000
        /*0034*/ 	.byte	0x00, 0xf5, 0x21, 0x00


	//----- nvinfo : EIATTR_SPARSE_MMA_MASK
	.align		4
.L_95:
        /*0038*/ 	.byte	0x03, 0x50
        /*003a*/ 	.short	0x0000


	//----- nvinfo : EIATTR_MAXREG_COUNT
	.align		4
        /*003c*/ 	.byte	0x03, 0x1b
        /*003e*/ 	.short	0x00ff


	//----- nvinfo : EIATTR_MERCURY_ISA_VERSION
	.align		4
        /*0040*/ 	.byte	0x03, 0x5f
        /*0042*/ 	.short	0x0101


	//----- nvinfo : EIATTR_VRC_CTA_INIT_COUNT
	.align		4
        /*0044*/ 	.byte	0x02, 0x4a
	.zero		1
	.zero		1


	//----- nvinfo : EIATTR_EXIT_INSTR_OFFSETS
	.align		4
        /*0048*/ 	.byte	0x04, 0x1c
        /*004a*/ 	.short	(.L_97 - .L_96)


	//   ....[0]....
.L_96:
        /*004c*/ 	.word	0x00000610


	//----- nvinfo : EIATTR_CBANK_PARAM_SIZE
	.align		4
.L_97:
        /*0050*/ 	.byte	0x03, 0x19
        /*0052*/ 	.short	0x0014


	//----- nvinfo : EIATTR_PARAM_CBANK
	.align		4
        /*0054*/ 	.byte	0x04, 0x0a
        /*0056*/ 	.short	(.L_99 - .L_98)
	.align		4
.L_98:
        /*0058*/ 	.word	index@(.nv.constant0._Z3sumPiS_i)
        /*005c*/ 	.short	0x0380
        /*005e*/ 	.short	0x0014


	//----- nvinfo : EIATTR_SW_WAR
	.align		4
.L_99:
        /*0060*/ 	.byte	0x04, 0x36
        /*0062*/ 	.short	(.L_101 - .L_100)
.L_100:
        /*0064*/ 	.word	0x00000008
.L_101:


//--------------------- .nv.callgraph             --------------------------
	.section	.nv.callgraph,"",@"SHT_CUDA_CALLGRAPH"
	.align	4
	.sectionentsize	8
	.align		4
        /*0000*/ 	.word	0x00000000
	.align		4
        /*0004*/ 	.word	0xffffffff
	.align		4
        /*0008*/ 	.word	0x00000000
	.align		4
        /*000c*/ 	.word	0xfffffffe
	.align		4
        /*0010*/ 	.word	0x00000000
	.align		4
        /*0014*/ 	.word	0xfffffffd
	.align		4
        /*0018*/ 	.word	0x00000000
	.align		4
        /*001c*/ 	.word	0xfffffffc


//--------------------- .text._Z4pMaxPfS_i        --------------------------
	.section	.text._Z4pMaxPfS_i,"ax",@progbits
	.align	128
        .global         _Z4pMaxPfS_i
        .type           _Z4pMaxPfS_i,@function
        .size           _Z4pMaxPfS_i,(.L_x_36 - _Z4pMaxPfS_i)
        .other          _Z4pMaxPfS_i,@"STO_CUDA_ENTRY STV_DEFAULT"
_Z4pMaxPfS_i:
.text._Z4pMaxPfS_i:
[----:B------:R-:W-:Y:S01]  /*0000*/  LDC R1, c[0x0][0x37c] ;  /* 0x0000df00ff017b82 */ /* 0x000fe20000000800 */
[----:B------:R-:W0:Y:S07]  /*0010*/  S2R R0, SR_CTAID.X ;  /* 0x0000000000007919 */ /* 0x000e2e0000002500 */
[----:B------:R-:W1:Y:S01]  /*0020*/  LDC R8, c[0x0][0x390] ;  /* 0x0000e400ff087b82 */ /* 0x000e620000000800 */
[----:B------:R-:W2:Y:S01]  /*0030*/  LDCU.64 UR4, c[0x0][0x358] ;  /* 0x00006b00ff0477ac */ /* 0x000ea20008000a00 */
[----:B------:R-:W-:-:S02]  /*0040*/  IMAD.MOV.U32 R5, RZ, RZ, -0x34e76981 ;  /* 0xcb18967fff057424 */ /* 0x000fc400078e00ff */
[----:B0-----:R-:W-:-:S05]  /*0050*/  IMAD.SHL.U32 R7, R0, 0x100, RZ ;  /* 0x0000010000077824 */ /* 0x001fca00078e00ff */
[----:B-1----:R-:W-:-:S13]  /*0060*/  ISETP.GE.AND P0, PT, R7, R8, PT ;  /* 0x000000080700720c */ /* 0x002fda0003f06270 */
[----:B--2---:R-:W-:Y:S05]  /*0070*/  @P0 BRA `(.L_x_0) ;  /* 0x00000008007c0947 */ /* 0x004fea0003800000 */
[----:B------:R-:W-:Y:S01]  /*0080*/  VIADDMNMX R8, R7, 0x100, R8, PT ;  /* 0x0000010007087846 */ /* 0x000fe20003800108 */
[----:B------:R-:W-:-:S03]  /*0090*/  IMAD.MOV.U32 R6, RZ, RZ, -0x98967f ;  /* 0xff676981ff067424 */ /* 0x000fc600078e00ff */
[----:B------:R-:W-:-:S04]  /*00a0*/  VIADDMNMX R8, R7, 0x1, R8, !PT ;  /* 0x0000000107087846 */ /* 0x000fc80007800108 */
[----:B------:R-:W-:Y:S01]  /*00b0*/  LOP3.LUT R9, R8, 0xf, RZ, 0xc0, !PT ;  /* 0x0000000f08097812 */ /* 0x000fe200078ec0ff */
[----:B------:R-:W-:-:S03]  /*00c0*/  IMAD.IADD R2, R7, 0x1, -R8 ;  /* 0x0000000107027824 */ /* 0x000fc600078e0a08 */
[----:B------:R-:W-:Y:S02]  /*00d0*/  ISETP.NE.AND P0, PT, R9, RZ, PT ;  /* 0x000000ff0900720c */ /* 0x000fe40003f05270 */
[----:B------:R-:W-:-:S13]  /*00e0*/  ISETP.GT.U32.AND P1, PT, R2, -0x10, PT ;  /* 0xfffffff00200780c */ /* 0x000fda0003f24070 */
[----:B------:R-:W-:Y:S05]  /*00f0*/  @P1 BRA `(.L_x_1) ;  /* 0x0000000400281947 */ /* 0x000fea0003800000 */
[----:B------:R-:W0:Y:S01]  /*0100*/  LDC.64 R2, c[0x0][0x380] ;  /* 0x0000e000ff027b82 */ /* 0x000e220000000a00 */
[----:B------:R-:W-:Y:S01]  /*0110*/  IADD3 R10, PT, PT, -R8, R7, R9 ;  /* 0x00000007080a7210 */ /* 0x000fe20007ffe109 */
[----:B------:R-:W-:Y:S01]  /*0120*/  IMAD.MOV.U32 R6, RZ, RZ, -0x98967f ;  /* 0xff676981ff067424 */ /* 0x000fe200078e00ff */
[----:B0-----:R-:W-:-:S05]  /*0130*/  IADD3 R2, P1, PT, R2, 0x20, RZ ;  /* 0x0000002002027810 */ /* 0x001fca0007f3e0ff */
[----:B------:R-:W-:-:S08]  /*0140*/  IMAD.X R3, RZ, RZ, R3, P1 ;  /* 0x000000ffff037224 */ /* 0x000fd000008e0603 */
.L_x_2:
[----:B------:R-:W-:-:S05]  /*0150*/  IMAD.WIDE R4, R7, 0x4, R2 ;  /* 0x0000000407047825 */ /* 0x000fca00078e0202 */
[----:B------:R-:W2:Y:S04]  /*0160*/  LDG.E R20, desc[UR4][R4.64+-0x20] ;  /* 0xffffe00404147981 */ /* 0x000ea8000c1e1900 */
[----:B------:R-:W3:Y:S04]  /*0170*/  LDG.E R21, desc[UR4][R4.64+-0x1c] ;  /* 0xffffe40404157981 */ /* 0x000ee8000c1e1900 */
[----:B------:R-:W4:Y:S04]  /*0180*/  LDG.E R22, desc[UR4][R4.64+-0x18] ;  /* 0xffffe80404167981 */ /* 0x000f28000c1e1900 */
[----:B------:R-:W5:Y:S04]  /*0190*/  LDG.E R23, desc[UR4][R4.64+-0x14] ;  /* 0xffffec0404177981 */ /* 0x000f68000c1e1900 */
[----:B------:R-:W5:Y:S04]  /*01a0*/  LDG.E R16, desc[UR4][R4.64+-0x10] ;  /* 0xfffff00404107981 */ /* 0x000f68000c1e1900 */
[----:B------:R-:W5:Y:S04]  /*01b0*/  LDG.E R12, desc[UR4][R4.64+-0xc] ;  /* 0xfffff404040c7981 */ /* 0x000f68000c1e1900 */
[----:B------:R-:W5:Y:S04]  /*01c0*/  LDG.E R11, desc[UR4][R4.64+-0x8] ;  /* 0xfffff804040b7981 */ /* 0x000f68000c1e1900 */
[----:B------:R-:W5:Y:S04]  /*01d0*/  LDG.E R15, desc[UR4][R4.64+-0x4] ;  /* 0xfffffc04040f7981 */ /* 0x000f68000c1e1900 */
[----:B------:R-:W5:Y:S04]  /*01e0*/  LDG.E R14, desc[UR4][R4.64] ;  /* 0x00000004040e7981 */ /* 0x000f68000c1e1900 */
[----:B------:R-:W5:Y:S01]  /*01f0*/  LDG.E R13, desc[UR4][R4.64+0x4] ;  /* 0x00000404040d7981 */ /* 0x000f62000c1e1900 */
[----:B-1----:R-:W-:-:S04]  /*0200*/  I2FP.F32.S32 R17, R6 ;  /* 0x0000000600117245 */ /* 0x002fc80000201400 */
[----:B--2---:R-:W-:Y:S02]  /*0210*/  FSETP.GT.AND P1, PT, R20, R17, PT ;  /* 0x000000111400720b */ /* 0x004fe40003f24000 */
[----:B------:R-:W2:Y:S11]  /*0220*/  LDG.E R17, desc[UR4][R4.64+0x8] ;  /* 0x0000080404117981 */ /* 0x000eb6000c1e1900 */
[----:B------:R0:W1:Y:S02]  /*0230*/  @P1 F2I.TRUNC.NTZ R6, R20 ;  /* 0x0000001400061305 */ /* 0x000064000020f100 */
[----:B0-----:R-:W2:Y:S01]  /*0240*/  LDG.E R20, desc[UR4][R4.64+0x14] ;  /* 0x0000140404147981 */ /* 0x001ea2000c1e1900 */
[----:B-1----:R-:W-:-:S04]  /*0250*/  I2FP.F32.S32 R18, R6 ;  /* 0x0000000600127245 */ /* 0x002fc80000201400 */
[----:B---3--:R-:W-:Y:S02]  /*0260*/  FSETP.GT.AND P1, PT, R21, R18, PT ;  /* 0x000000121500720b */ /* 0x008fe40003f24000 */
[----:B------:R-:W3:Y:S11]  /*0270*/  LDG.E R18, desc[UR4][R4.64+0xc] ;  /* 0x00000c0404127981 */ /* 0x000ef6000c1e1900 */
[----:B------:R0:W1:Y:S02]  /*0280*/  @P1 F2I.TRUNC.NTZ R6, R21 ;  /* 0x0000001500061305 */ /* 0x000064000020f100 */
[----:B0-----:R-:W3:Y:S01]  /*0290*/  LDG.E R21, desc[UR4][R4.64+0x18] ;  /* 0x0000180404157981 */ /* 0x001ee2000c1e1900 */
[----:B-1----:R-:W-:-:S04]  /*02a0*/  I2FP.F32.S32 R19, R6 ;  /* 0x0000000600137245 */ /* 0x002fc80000201400 */
[----:B----4-:R-:W-:Y:S02]  /*02b0*/  FSETP.GT.AND P1, PT, R22, R19, PT ;  /* 0x000000131600720b */ /* 0x010fe40003f24000 */
[----:B------:R-:W4:Y:S11]  /*02c0*/  LDG.E R19, desc[UR4][R4.64+0x10] ;  /* 0x0000100404137981 */ /* 0x000f36000c1e1900 */
[----:B------:R-:W0:Y:S02]  /*02d0*/  @P1 F2I.TRUNC.NTZ R6, R22 ;  /* 0x0000001600061305 */ /* 0x000e24000020f100 */
[----:B0-----:R-:W-:-:S04]  /*02e0*/  I2FP.F32.S32 R24, R6 ;  /* 0x0000000600187245 */ /* 0x001fc80000201400 */
[----:B-----5:R-:W-:Y:S02]  /*02f0*/  FSETP.GT.AND P1, PT, R23, R24, PT ;  /* 0x000000181700720b */ /* 0x020fe40003f24000 */
[----:B------:R0:W5:Y:S11]  /*0300*/  LDG.E R24, desc[UR4][R4.64+0x1c] ;  /* 0x00001c0404187981 */ /* 0x000176000c1e1900 */
[----:B------:R-:W1:Y:S02]  /*0310*/  @P1 F2I.TRUNC.NTZ R6, R23 ;  /* 0x0000001700061305 */ /* 0x000e64000020f100 */
[----:B-1----:R-:W-:-:S04]  /*0320*/  I2FP.F32.S32 R25, R6 ;  /* 0x0000000600197245 */ /* 0x002fc80000201400 */
[----:B------:R-:W-:-:S13]  /*0330*/  FSETP.GT.AND P1, PT, R16, R25, PT ;  /* 0x000000191000720b */ /* 0x000fda0003f24000 */
        /* <DEDUP_REMOVED lines=15> */
[----:B------:R-:W0:Y:S02]  /*0430*/  @P1 F2I.TRUNC.NTZ R6, R13 ;  /* 0x0000000d00061305 */ /* 0x000e24000020f100 */
[----:B0-----:R-:W-:-:S04]  /*0440*/  I2FP.F32.S32 R4, R6 ;  /* 0x0000000600047245 */ /* 0x001fc80000201400 */
[----:B--2---:R-:W-:-:S13]  /*0450*/  FSETP.GT.AND P1, PT, R17, R4, PT ;  /* 0x000000041100720b */ /* 0x004fda0003f24000 */
[----:B------:R-:W0:Y:S02]  /*0460*/  @P1 F2I.TRUNC.NTZ R6, R17 ;  /* 0x0000001100061305 */ /* 0x000e24000020f100 */
[----:B0-----:R-:W-:-:S04]  /*0470*/  I2FP.F32.S32 R5, R6 ;  /* 0x0000000600057245 */ /* 0x001fc80000201400 */
[----:B---3--:R-:W-:-:S13]  /*0480*/  FSETP.GT.AND P1, PT, R18, R5, PT ;  /* 0x000000051200720b */ /* 0x008fda0003f24000 */
[----:B------:R-:W0:Y:S02]  /*0490*/  @P1 F2I.TRUNC.NTZ R6, R18 ;  /* 0x0000001200061305 */ /* 0x000e24000020f100 */
[----:B0-----:R-:W-:-:S04]  /*04a0*/  I2FP.F32.S32 R4, R6 ;  /* 0x0000000600047245 */ /* 0x001fc80000201400 */
[----:B----4-:R-:W-:-:S13]  /*04b0*/  FSETP.GT.AND P1, PT, R19, R4, PT ;  /* 0x000000041300720b */ /* 0x010fda0003f24000 */
[----:B------:R-:W0:Y:S02]  /*04c0*/  @P1 F2I.TRUNC.NTZ R6, R19 ;  /* 0x0000001300061305 */ /* 0x000e24000020f100 */
[----:B0-----:R-:W-:-:S04]  /*04d0*/  I2FP.F32.S32 R5, R6 ;  /* 0x0000000600057245 */ /* 0x001fc80000201400 */
[----:B------:R-:W-:-:S13]  /*04e0*/  FSETP.GT.AND P1, PT, R20, R5, PT ;  /* 0x000000051400720b */ /* 0x000fda0003f24000 */
[----:B------:R-:W0:Y:S02]  /*04f0*/  @P1 F2I.TRUNC.NTZ R6, R20 ;  /* 0x0000001400061305 */ /* 0x000e24000020f100 */
[----:B0-----:R-:W-:-:S04]  /*0500*/  I2FP.F32.S32 R4, R6 ;  /* 0x0000000600047245 */ /* 0x001fc80000201400 */
[----:B------:R-:W-:-:S13]  /*0510*/  FSETP.GT.AND P1, PT, R21, R4, PT ;  /* 0x000000041500720b */ /* 0x000fda0003f24000 */
[----:B------:R-:W0:Y:S01]  /*0520*/  @P1 F2I.TRUNC.NTZ R6, R21 ;  /* 0x0000001500061305 */ /* 0x000e22000020f100 */
[----:B------:R-:W-:Y:S01]  /*0530*/  VIADD R10, R10, 0x10 ;  /* 0x000000100a0a7836 */ /* 0x000fe20000000000 */
[----:B0-----:R-:W-:-:S04]  /*0540*/  I2FP.F32.S32 R5, R6 ;  /* 0x0000000600057245 */ /* 0x001fc80000201400 */
[----:B-----5:R-:W-:-:S13]  /*0550*/  FSETP.GT.AND P1, PT, R24, R5, PT ;  /* 0x000000051800720b */ /* 0x020fda0003f24000 */
[----:B------:R0:W1:Y:S01]  /*0560*/  @P1 F2I.TRUNC.NTZ R6, R24 ;  /* 0x0000001800061305 */ /* 0x000062000020f100 */
[----:B------:R-:W-:Y:S01]  /*0570*/  ISETP.NE.AND P1, PT, R10, RZ, PT ;  /* 0x000000ff0a00720c */ /* 0x000fe20003f25270 */
[----:B------:R-:W-:-:S12]  /*0580*/  VIADD R7, R7, 0x10 ;  /* 0x0000001007077836 */ /* 0x000fd80000000000 */
[----:B0-----:R-:W-:Y:S05]  /*0590*/  @P1 BRA `(.L_x_2) ;  /* 0xfffffff800ec1947 */ /* 0x001fea000383ffff */
.L_x_1:
[----:B------:R-:W-:Y:S05]  /*05a0*/  @!P0 BRA `(.L_x_3) ;  /* 0x00000004002c8947 */ /* 0x000fea0003800000 */
[----:B------:R-:W-:Y:S02]  /*05b0*/  ISETP.GE.U32.AND P1, PT, R9, 0x8, PT ;  /* 0x000000080900780c */ /* 0x000fe40003f26070 */
[----:B------:R-:W-:-:S04]  /*05c0*/  LOP3.LUT R17, R8, 0x7, RZ, 0xc0, !PT ;  /* 0x0000000708117812 */ /* 0x000fc800078ec0ff */
[----:B------:R-:W-:-:S07]  /*05d0*/  ISETP.NE.AND P0, PT, R17, RZ, PT ;  /* 0x000000ff1100720c */ /* 0x000fce0003f05270 */
[----:B------:R-:W-:Y:S06]  /*05e0*/  @!P1 BRA `(.L_x_4) ;  /* 0x00000000008c9947 */ /* 0x000fec0003800000 */
[----:B------:R-:W0:Y:S02]  /*05f0*/  LDC.64 R2, c[0x0][0x380] ;  /* 0x0000e000ff027b82 */ /* 0x000e240000000a00 */
[----:B0-----:R-:W-:-:S05]  /*0600*/  IMAD.WIDE R2, R7, 0x4, R2 ;  /* 0x0000000407027825 */ /* 0x001fca00078e0202 */
[----:B------:R-:W2:Y:S04]  /*0610*/  LDG.E R4, desc[UR4][R2.64] ;  /* 0x0000000402047981 */ /* 0x000ea8000c1e1900 */
[----:B------:R-:W3:Y:S04]  /*0620*/  LDG.E R9, desc[UR4][R2.64+0x4] ;  /* 0x0000040402097981 */ /* 0x000ee8000c1e1900 */
[----:B------:R-:W4:Y:S04]  /*0630*/  LDG.E R11, desc[UR4][R2.64+0x8] ;  /* 0x00000804020b7981 */ /* 0x000f28000c1e1900 */
[----:B------:R-:W5:Y:S04]  /*0640*/  LDG.E R12, desc[UR4][R2.64+0xc] ;  /* 0x00000c04020c7981 */ /* 0x000f68000c1e1900 */
[----:B------:R-:W5:Y:S04]  /*0650*/  LDG.E R13, desc[UR4][R2.64+0x10] ;  /* 0x00001004020d7981 */ /* 0x000f68000c1e1900 */
[----:B------:R-:W5:Y:S04]  /*0660*/  LDG.E R14, desc[UR4][R2.64+0x14] ;  /* 0x00001404020e7981 */ /* 0x000f68000c1e1900 */
[----:B------:R-:W5:Y:S04]  /*0670*/  LDG.E R15, desc[UR4][R2.64+0x18] ;  /* 0x00001804020f7981 */ /* 0x000f68000c1e1900 */
[----:B------:R0:W5:Y:S01]  /*0680*/  LDG.E R16, desc[UR4][R2.64+0x1c] ;  /* 0x00001c0402107981 */ /* 0x000162000c1e1900 */
[----:B-1----:R-:W-:Y:S01]  /*0690*/  I2FP.F32.S32 R5, R6 ;  /* 0x0000000600057245 */ /* 0x002fe20000201400 */
[----:B------:R-:W-:-:S03]  /*06a0*/  VIADD R7, R7, 0x8 ;  /* 0x0000000807077836 */ /* 0x000fc60000000000 */
[----:B--2---:R-:W-:-:S13]  /*06b0*/  FSETP.GT.AND P1, PT, R4, R5, PT ;  /* 0x000000050400720b */ /* 0x004fda0003f24000 */
[----:B------:R-:W1:Y:S02]  /*06c0*/  @P1 F2I.TRUNC.NTZ R6, R4 ;  /* 0x0000000400061305 */ /* 0x000e64000020f100 */
[----:B-1----:R-:W-:-:S04]  /*06d0*/  I2FP.F32.S32 R10, R6 ;  /* 0x00000006000a7245 */ /* 0x002fc80000201400 */
[----:B---3--:R-:W-:-:S13]  /*06e0*/  FSETP.GT.AND P1, PT, R9, R10, PT ;  /* 0x0000000a0900720b */ /* 0x008fda0003f24000 */
[----:B------:R-:W1:Y:S02]  /*06f0*/  @P1 F2I.TRUNC.NTZ R6, R9 ;  /* 0x0000000900061305 */ /* 0x000e64000020f100 */
[----:B-1----:R-:W-:-:S04]  /*0700*/  I2FP.F32.S32 R10, R6 ;  /* 0x00000006000a7245 */ /* 0x002fc80000201400 */
[----:B----4-:R-:W-:-:S13]  /*0710*/  FSETP.GT.AND P1, PT, R11, R10, PT ;  /* 0x0000000a0b00720b */ /* 0x010fda0003f24000 */
[----:B------:R-:W1:Y:S02]  /*0720*/  @P1 F2I.TRUNC.NTZ R6, R11 ;  /* 0x0000000b00061305 */ /* 0x000e64000020f100 */
[----:B-1----:R-:W-:-:S04]  /*0730*/  I2FP.F32.S32 R5, R6 ;  /* 0x0000000600057245 */ /* 0x002fc80000201400 */
[----:B-----5:R-:W-:-:S13]  /*0740*/  FSETP.GT.AND P1, PT, R12, R5, PT ;  /* 0x000000050c00720b */ /* 0x020fda0003f24000 */
[----:B------:R-:W0:Y:S02]  /*0750*/  @P1 F2I.TRUNC.NTZ R6, R12 ;  /* 0x0000000c00061305 */ /* 0x000e24000020f100 */
[----:B0-----:R-:W-:-:S04]  /*0760*/  I2FP.F32.S32 R2, R6 ;  /* 0x0000000600027245 */ /* 0x001fc80000201400 */
[----:B------:R-:W-:-:S13]  /*0770*/  FSETP.GT.AND P1, PT, R13, R2, PT ;  /* 0x000000020d00720b */ /* 0x000fda0003f24000 */
        /* <DEDUP_REMOVED lines=9> */
[----:B------:R0:W2:Y:S02]  /*0810*/  @P1 F2I.TRUNC.NTZ R6, R16 ;  /* 0x0000001000061305 */ /* 0x0000a4000020f100 */
.L_x_4:
[----:B------:R-:W-:Y:S05]  /*0820*/  @!P0 BRA `(.L_x_3) ;  /* 0x00000000008c8947 */ /* 0x000fea0003800000 */
[----:B------:R-:W-:Y:S02]  /*0830*/  ISETP.GE.U32.AND P1, PT, R17, 0x4, PT ;  /* 0x000000041100780c */ /* 0x000fe40003f26070 */
[----:B------:R-:W-:-:S04]  /*0840*/  LOP3.LUT R8, R8, 0x3, RZ, 0xc0, !PT ;  /* 0x0000000308087812 */ /* 0x000fc800078ec0ff */
[----:B------:R-:W-:-:S07]  /*0850*/  ISETP.NE.AND P0, PT, R8, RZ, PT ;  /* 0x000000ff0800720c */ /* 0x000fce0003f05270 */
[----:B------:R-:W-:Y:S06]  /*0860*/  @!P1 BRA `(.L_x_5) ;  /* 0x00000000004c9947 */ /* 0x000fec0003800000 */
[----:B------:R-:W3:Y:S02]  /*0870*/  LDC.64 R2, c[0x0][0x380] ;  /* 0x0000e000ff027b82 */ /* 0x000ee40000000a00 */
[----:B---3--:R-:W-:-:S05]  /*0880*/  IMAD.WIDE R2, R7, 0x4, R2 ;  /* 0x0000000407027825 */ /* 0x008fca00078e0202 */
[----:B------:R-:W3:Y:S04]  /*0890*/  LDG.E R4, desc[UR4][R2.64] ;  /* 0x0000000402047981 */ /* 0x000ee8000c1e1900 */
[----:B------:R-:W4:Y:S04]  /*08a0*/  LDG.E R9, desc[UR4][R2.64+0x4] ;  /* 0x0000040402097981 */ /* 0x000f28000c1e1900 */
[----:B------:R-:W5:Y:S04]  /*08b0*/  LDG.E R11, desc[UR4][R2.64+0x8] ;  /* 0x00000804020b7981 */ /* 0x000f68000c1e1900 */
[----:B------:R-:W5:Y:S01]  /*08c0*/  LDG.E R12, desc[UR4][R2.64+0xc] ;  /* 0x00000c04020c7981 */ /* 0x000f62000c1e1900 */
[----:B-12---:R-:W-:Y:S01]  /*08d0*/  I2FP.F32.S32 R5, R6 ;  /* 0x0000000600057245 */ /* 0x006fe20000201400 */
[----:B------:R-:W-:-:S03]  /*08e0*/  VIADD R7, R7, 0x4 ;  /* 0x0000000407077836 */ /* 0x000fc60000000000 */
[----:B---3--:R-:W-:-:S13]  /*08f0*/  FSETP.GT.AND P1, PT, R4, R5, PT ;  /* 0x000000050400720b */ /* 0x008fda0003f24000 */
[----:B------:R-:W1:Y:S02]  /*0900*/  @P1 F2I.TRUNC.NTZ R6, R4 ;  /* 0x0000000400061305 */ /* 0x000e64000020f100 */
[----:B-1----:R-:W-:-:S04]  /*0910*/  I2FP.F32.S32 R10, R6 ;  /* 0x00000006000a7245 */ /* 0x002fc80000201400 */
[----:B----4-:R-:W-:-:S13]  /*0920*/  FSETP.GT.AND P1, PT, R9, R10, PT ;  /* 0x0000000a0900720b */ /* 0x010fda0003f24000 */
[----:B------:R-:W1:Y:S02]  /*0930*/  @P1 F2I.TRUNC.NTZ R6, R9 ;  /* 0x0000000900061305 */ /* 0x000e64000020f100 */
[----:B-1----:R-:W-:-:S04]  /*0940*/  I2FP.F32.S32 R10, R6 ;  /* 0x00000006000a7245 */ /* 0x002fc80000201400 */
[----:B-----5:R-:W-:-:S13]  /*0950*/  FSETP.GT.AND P1, PT, R11, R10, PT ;  /* 0x0000000a0b00720b */ /* 0x020fda0003f24000 */
[----:B------:R-:W1:Y:S02]  /*0960*/  @P1 F2I.TRUNC.NTZ R6, R11 ;  /* 0x0000000b00061305 */ /* 0x000e64000020f100 */
[----:B-1----:R-:W-:-:S04]  /*0970*/  I2FP.F32.S32 R5, R6 ;  /* 0x0000000600057245 */ /* 0x002fc80000201400 */
[----:B------:R-:W-:-:S13]  /*0980*/  FSETP.GT.AND P1, PT, R12, R5, PT ;  /* 0x000000050c00720b */ /* 0x000fda0003f24000 */
[----:B------:R3:W4:Y:S02]  /*0990*/  @P1 F2I.TRUNC.NTZ R6, R12 ;  /* 0x0000000c00061305 */ /* 0x000724000020f100 */
.L_x_5:
[----:B------:R-:W-:Y:S05]  /*09a0*/  @!P0 BRA `(.L_x_3) ;  /* 0x00000000002c8947 */ /* 0x000fea0003800000 */
[----:B------:R-:W0:Y:S01]  /*09b0*/  LDC.64 R4, c[0x0][0x380] ;  /* 0x0000e000ff047b82 */ /* 0x000e220000000a00 */
[----:B------:R-:W-:-:S07]  /*09c0*/  IMAD.MOV R8, RZ, RZ, -R8 ;  /* 0x000000ffff087224 */ /* 0x000fce00078e0a08 */
.L_x_6:
[----:B0-----:R-:W-:-:S06]  /*09d0*/  IMAD.WIDE R2, R7, 0x4, R4 ;  /* 0x0000000407027825 */ /* 0x001fcc00078e0204 */
[----:B------:R-:W5:Y:S01]  /*09e0*/  LDG.E R2, desc[UR4][R2.64] ;  /* 0x0000000402027981 */ /* 0x000f62000c1e1900 */
[----:B-12-4-:R-:W-:Y:S01]  /*09f0*/  I2FP.F32.S32 R9, R6 ;  /* 0x0000000600097245 */ /* 0x016fe20000201400 */
[----:B------:R-:W-:Y:S02]  /*0a00*/  VIADD R8, R8, 0x1 ;  /* 0x0000000108087836 */ /* 0x000fe40000000000 */
[----:B------:R-:W-:Y:S01]  /*0a10*/  VIADD R7, R7, 0x1 ;  /* 0x0000000107077836 */ /* 0x000fe20000000000 */
[----:B-----5:R-:W-:-:S13]  /*0a20*/  FSETP.GT.AND P0, PT, R2, R9, PT ;  /* 0x000000090200720b */ /* 0x020fda0003f04000 */
[----:B------:R0:W1:Y:S01]  /*0a30*/  @P0 F2I.TRUNC.NTZ R6, R2 ;  /* 0x0000000200060305 */ /* 0x000062000020f100 */
[----:B------:R-:W-:-:S13]  /*0a40*/  ISETP.NE.AND P0, PT, R8, RZ, PT ;  /* 0x000000ff0800720c */ /* 0x000fda0003f05270 */
[----:B0-----:R-:W-:Y:S05]  /*0a50*/  @P0 BRA `(.L_x_6) ;  /* 0xfffffffc00dc0947 */ /* 0x001fea000383ffff */
.L_x_3:
[----:B-12-4-:R-:W-:-:S07]  /*0a60*/  I2FP.F32.S32 R5, R6 ;  /* 0x0000000600057245 */ /* 0x016fce0000201400 */
.L_x_0:
[----:B------:R-:W1:Y:S02]  /*0a70*/  LDC.64 R2, c[0x0][0x388] ;  /* 0x0000e200ff027b82 */ /* 0x000e640000000a00 */
[----:B-1----:R-:W-:-:S05]  /*0a80*/  IMAD.WIDE.U32 R2, R0, 0x4, R2 ;  /* 0x0000000400027825 */ /* 0x002fca00078e0002 */
[----:B------:R-:W-:Y:S01]  /*0a90*/  STG.E desc[UR4][R2.64], R5 ;  /* 0x0000000502007986 */ /* 0x000fe2000c101904 */
[----:B------:R-:W-:Y:S05]  /*0aa0*/  EXIT ;  /* 0x000000000000794d */ /* 0x000fea0003800000 */
.L_x_7:
[----:B------:R-:W-:-:S00]  /*0ab0*/  BRA `(.L_x_7) ;  /* 0xfffffffc00fc7947 */ /* 0x000fc0000383ffff */
[----:B------:R-:W-:-:S00]  /*0ac0*/  NOP ;  /* 0x0000000000007918 */ /* 0x000fc00000000000 */
        /* <DEDUP_REMOVED lines=11> */
.L_x_36:


//--------------------- .text._Z6addAllPfS_i      --------------------------
	.section	.text._Z6addAllPfS_i,"ax",@progbits
	.align	128
        .global         _Z6addAllPfS_i
        .type           _Z6addAllPfS_i,@function
        .size           _Z6addAllPfS_i,(.L_x_37 - _Z6addAllPfS_i)
        .other          _Z6addAllPfS_i,@"STO_CUDA_ENTRY STV_DEFAULT"
_Z6addAllPfS_i:
.text._Z6addAllPfS_i:
[----:B------:R-:W-:Y:S01]  /*0000*/  LDC R1, c[0x0][0x37c] ;  /* 0x0000df00ff017b82 */ /* 0x000fe20000000800 */
[----:B------:R-:W0:Y:S07]  /*0010*/  S2R R6, SR_CTAID.X ;  /* 0x0000000000067919 */ /* 0x000e2e0000002500 */
[----:B------:R-:W1:Y:S01]  /*0020*/  LDC R8, c[0x0][0x390] ;  /* 0x0000e400ff087b82 */ /* 0x000e620000000800 */
[----:B------:R-:W2:Y:S01]  /*0030*/  LDCU.64 UR4, c[0x0][0x358] ;  /* 0x00006b00ff0477ac */ /* 0x000ea20008000a00 */
[----:B------:R-:W-:Y:S01]  /*0040*/  HFMA2 R0, -RZ, RZ, 0, 0 ;  /* 0x00000000ff007431 */ /* 0x000fe200000001ff */
[----:B0-----:R-:W-:-:S04]  /*0050*/  SHF.L.U32 R7, R6, 0x8, RZ ;  /* 0x0000000806077819 */ /* 0x001fc800000006ff */
[----:B-1----:R-:W-:-:S13]  /*0060*/  ISETP.GE.AND P0, PT, R7, R8, PT ;  /* 0x000000080700720c */ /* 0x002fda0003f06270 */
[----:B--2---:R-:W-:Y:S05]  /*0070*/  @P0 BRA `(.L_x_8) ;  /* 0x0000000400900947 */ /* 0x004fea0003800000 */
[----:B------:R-:W-:-:S04]  /*0080*/  VIADDMNMX R8, R7, 0x100, R8, PT ;  /* 0x0000010007087846 */ /* 0x000fc80003800108 */
[----:B------:R-:W-:-:S04]  /*0090*/  VIADDMNMX R8, R7, 0x1, R8, !PT ;  /* 0x0000000107087846 */ /* 0x000fc80007800108 */
[----:B------:R-:W-:Y:S02]  /*00a0*/  IADD3 R0, PT, PT, R7, -R8, RZ ;  /* 0x8000000807007210 */ /* 0x000fe40007ffe0ff */
[----:B------:R-:W-:Y:S02]  /*00b0*/  LOP3.LUT R10, R8, 0xf, RZ, 0xc0, !PT ;  /* 0x0000000f080a7812 */ /* 0x000fe400078ec0ff */
[----:B------:R-:W-:Y:S02]  /*00c0*/  ISETP.GT.U32.AND P1, PT, R0, -0x10, PT ;  /* 0xfffffff00000780c */ /* 0x000fe40003f24070 */
[----:B------:R-:W-:Y:S02]  /*00d0*/  ISETP.NE.AND P0, PT, R10, RZ, PT ;  /* 0x000000ff0a00720c */ /* 0x000fe40003f05270 */
[----:B------:R-:W-:-:S09]  /*00e0*/  MOV R0, RZ ;  /* 0x000000ff00007202 */ /* 0x000fd20000000f00 */
[----:B------:R-:W-:Y:S05]  /*00f0*/  @P1 BRA `(.L_x_9) ;  /* 0x0000000000a81947 */ /* 0x000fea0003800000 */
[----:B------:R-:W0:Y:S01]  /*0100*/  LDC.64 R2, c[0x0][0x380] ;  /* 0x0000e000ff027b82 */ /* 0x000e220000000a00 */
[----:B------:R-:W-:Y:S02]  /*0110*/  IADD3 R24, PT, PT, -R8, R7, R10 ;  /* 0x0000000708187210 */ /* 0x000fe40007ffe10a */
[----:B------:R-:W-:Y:S02]  /*0120*/  MOV R0, RZ ;  /* 0x000000ff00007202 */ /* 0x000fe40000000f00 */
[----:B0-----:R-:W-:-:S04]  /*0130*/  IADD3 R2, P1, PT, R2, 0x20, RZ ;  /* 0x0000002002027810 */ /* 0x001fc80007f3e0ff */
[----:B------:R-:W-:-:S09]  /*0140*/  IADD3.X R3, PT, PT, RZ, R3, RZ, P1, !PT ;  /* 0x00000003ff037210 */ /* 0x000fd20000ffe4ff */
.L_x_10:
        /* <DEDUP_REMOVED lines=16> */
[----:B------:R-:W5:Y:S01]  /*0250*/  LDG.E R21, desc[UR4][R4.64+0x1c] ;  /* 0x00001c0404157981 */ /* 0x000f62000c1e1900 */
[----:B------:R-:W-:-:S02]  /*0260*/  IADD3 R24, PT, PT, R24, 0x10, RZ ;  /* 0x0000001018187810 */ /* 0x000fc40007ffe0ff */
[----:B------:R-:W-:Y:S02]  /*0270*/  IADD3 R7, PT, PT, R7, 0x10, RZ ;  /* 0x0000001007077810 */ /* 0x000fe40007ffe0ff */
[----:B------:R-:W-:Y:S01]  /*0280*/  ISETP.NE.AND P1, PT, R24, RZ, PT ;  /* 0x000000ff1800720c */ /* 0x000fe20003f25270 */
[----:B--2---:R-:W-:-:S04]  /*0290*/  FADD R23, R23, R0 ;  /* 0x0000000017177221 */ /* 0x004fc80000000000 */
[----:B---3--:R-:W-:-:S04]  /*02a0*/  FADD R22, R23, R22 ;  /* 0x0000001617167221 */ /* 0x008fc80000000000 */
[----:B----4-:R-:W-:-:S04]  /*02b0*/  FADD R22, R22, R25 ;  /* 0x0000001916167221 */ /* 0x010fc80000000000 */
[----:B-----5:R-:W-:-:S04]  /*02c0*/  FADD R27, R22, R27 ;  /* 0x0000001b161b7221 */ /* 0x020fc80000000000 */
[----:B------:R-:W-:-:S04]  /*02d0*/  FADD R20, R27, R20 ;  /* 0x000000141b147221 */ /* 0x000fc80000000000 */
        /* <DEDUP_REMOVED lines=10> */
[----:B------:R-:W-:Y:S01]  /*0380*/  FADD R0, R12, R21 ;  /* 0x000000150c007221 */ /* 0x000fe20000000000 */
[----:B------:R-:W-:Y:S06]  /*0390*/  @P1 BRA `(.L_x_10) ;  /* 0xfffffffc006c1947 */ /* 0x000fec000383ffff */
.L_x_9:
        /* <DEDUP_REMOVED lines=14> */
[----:B------:R-:W5:Y:S01]  /*0480*/  LDG.E R19, desc[UR4][R2.64+0x1c] ;  /* 0x00001c0402137981 */ /* 0x000f62000c1e1900 */
[----:B------:R-:W-:Y:S01]  /*0490*/  IADD3 R7, PT, PT, R7, 0x8, RZ ;  /* 0x0000000807077810 */ /* 0x000fe20007ffe0ff */
[----:B--2---:R-:W-:-:S04]  /*04a0*/  FADD R5, R0, R5 ;  /* 0x0000000500057221 */ /* 0x004fc80000000000 */
[----:B---3--:R-:W-:-:S04]  /*04b0*/  FADD R4, R5, R4 ;  /* 0x0000000405047221 */ /* 0x008fc80000000000 */
[----:B----4-:R-:W-:-:S04]  /*04c0*/  FADD R4, R4, R9 ;  /* 0x0000000904047221 */ /* 0x010fc80000000000 */
[----:B-----5:R-:W-:-:S04]  /*04d0*/  FADD R4, R4, R11 ;  /* 0x0000000b04047221 */ /* 0x020fc80000000000 */
[----:B------:R-:W-:-:S04]  /*04e0*/  FADD R4, R4, R13 ;  /* 0x0000000d04047221 */ /* 0x000fc80000000000 */
[----:B------:R-:W-:-:S04]  /*04f0*/  FADD R4, R4, R15 ;  /* 0x0000000f04047221 */ /* 0x000fc80000000000 */
[----:B------:R-:W-:-:S04]  /*0500*/  FADD R4, R4, R17 ;  /* 0x0000001104047221 */ /* 0x000fc80000000000 */
[----:B------:R-:W-:-:S07]  /*0510*/  FADD R0, R4, R19 ;  /* 0x0000001304007221 */ /* 0x000fce0000000000 */
.L_x_11:
        /* <DEDUP_REMOVED lines=10> */
[----:B------:R-:W5:Y:S01]  /*05c0*/  LDG.E R11, desc[UR4][R2.64+0xc] ;  /* 0x00000c04020b7981 */ /* 0x000f62000c1e1900 */
[----:B------:R-:W-:Y:S01]  /*05d0*/  IADD3 R7, PT, PT, R7, 0x4, RZ ;  /* 0x0000000407077810 */ /* 0x000fe20007ffe0ff */
[----:B--2---:R-:W-:-:S04]  /*05e0*/  FADD R5, R0, R5 ;  /* 0x0000000500057221 */ /* 0x004fc80000000000 */
[----:B---3--:R-:W-:-:S04]  /*05f0*/  FADD R4, R5, R4 ;  /* 0x0000000405047221 */ /* 0x008fc80000000000 */
[----:B----4-:R-:W-:-:S04]  /*0600*/  FADD R4, R4, R9 ;  /* 0x0000000904047221 */ /* 0x010fc80000000000 */
[----:B-----5:R-:W-:-:S07]  /*0610*/  FADD R0, R4, R11 ;  /* 0x0000000b04007221 */ /* 0x020fce0000000000 */
.L_x_12:
[----:B------:R-:W-:Y:S05]  /*0620*/  @!P1 BRA `(.L_x_8) ;  /* 0x0000000000249947 */ /* 0x000fea0003800000 */
[----:B------:R-:W0:Y:S01]  /*0630*/  LDC.64 R4, c[0x0][0x380] ;  /* 0x0000e000ff047b82 */ /* 0x000e220000000a00 */
[----:B------:R-:W-:-:S07]  /*0640*/  IADD3 R8, PT, PT, -R8, RZ, RZ ;  /* 0x000000ff08087210 */ /* 0x000fce0007ffe1ff */
.L_x_13:
[----:B0-----:R-:W-:-:S06]  /*0650*/  IMAD.WIDE R2, R7, 0x4, R4 ;  /* 0x0000000407027825 */ /* 0x001fcc00078e0204 */
[----:B------:R-:W2:Y:S01]  /*0660*/  LDG.E R3, desc[UR4][R2.64] ;  /* 0x0000000402037981 */ /* 0x000ea2000c1e1900 */
[----:B------:R-:W-:Y:S02]  /*0670*/  IADD3 R8, PT, PT, R8, 0x1, RZ ;  /* 0x0000000108087810 */ /* 0x000fe40007ffe0ff */
[----:B------:R-:W-:Y:S02]  /*0680*/  IADD3 R7, PT, PT, R7, 0x1, RZ ;  /* 0x0000000107077810 */ /* 0x000fe40007ffe0ff */
[----:B------:R-:W-:Y:S01]  /*0690*/  ISETP.NE.AND P0, PT, R8, RZ, PT ;  /* 0x000000ff0800720c */ /* 0x000fe20003f05270 */
[----:B--2---:R-:W-:-:S12]  /*06a0*/  FADD R0, R3, R0 ;  /* 0x0000000003007221 */ /* 0x004fd80000000000 */
[----:B------:R-:W-:Y:S05]  /*06b0*/  @P0 BRA `(.L_x_13) ;  /* 0xfffffffc00e40947 */ /* 0x000fea000383ffff */
.L_x_8:
[----:B------:R-:W0:Y:S02]  /*06c0*/  LDC.64 R2, c[0x0][0x388] ;  /* 0x0000e200ff027b82 */ /* 0x000e240000000a00 */
[----:B0-----:R-:W-:-:S05]  /*06d0*/  IMAD.WIDE.U32 R6, R6, 0x4, R2 ;  /* 0x0000000406067825 */ /* 0x001fca00078e0002 */
[----:B------:R-:W-:Y:S01]  /*06e0*/  STG.E desc[UR4][R6.64], R0 ;  /* 0x0000000006007986 */ /* 0x000fe2000c101904 */
[----:B------:R-:W-:Y:S05]  /*06f0*/  EXIT ;  /* 0x000000000000794d */ /* 0x000fea0003800000 */
.L_x_14:
        /* <DEDUP_REMOVED lines=16> */
.L_x_37:


//--------------------- .text._Z17standardDeviationPfS_fi --------------------------
	.section	.text._Z17standardDeviationPfS_fi,"ax",@progbits
	.align	128
        .global         _Z17standardDeviationPfS_fi
        .type           _Z17standardDeviationPfS_fi,@function
        .size           _Z17standardDeviationPfS_fi,(.L_x_38 - _Z17standardDeviationPfS_fi)
        .other          _Z17standardDeviationPfS_fi,@"STO_CUDA_ENTRY STV_DEFAULT"
_Z17standardDeviationPfS_fi:
.text._Z17standardDeviationPfS_fi:
        /* <DEDUP_REMOVED lines=17> */
[----:B------:R-:W-:Y:S01]  /*0110*/  IADD3 R27, PT, PT, -R8, R7, R10 ;  /* 0x00000007081b7210 */ /* 0x000fe20007ffe10a */
[----:B------:R-:W1:Y:S01]  /*0120*/  LDCU UR6, c[0x0][0x390] ;  /* 0x00007200ff0677ac */ /* 0x000e620008000800 */
[----:B------:R-:W-:Y:S02]  /*0130*/  MOV R0, RZ ;  /* 0x000000ff00007202 */ /* 0x000fe40000000f00 */
[----:B0-----:R-:W-:-:S04]  /*0140*/  IADD3 R2, P1, PT, R2, 0x20, RZ ;  /* 0x0000002002027810 */ /* 0x001fc80007f3e0ff */
[----:B-1----:R-:W-:-:S09]  /*0150*/  IADD3.X R3, PT, PT, RZ, R3, RZ, P1, !PT ;  /* 0x00000003ff037210 */ /* 0x002fd20000ffe4ff */
.L_x_17:
        /* <DEDUP_REMOVED lines=16> */
[----:B------:R0:W5:Y:S01]  /*0260*/  LDG.E R23, desc[UR4][R4.64+0x1c] ;  /* 0x00001c0404177981 */ /* 0x000162000c1e1900 */
[----:B------:R-:W-:-:S02]  /*0270*/  IADD3 R27, PT, PT, R27, 0x10, RZ ;  /* 0x000000101b1b7810 */ /* 0x000fc40007ffe0ff */
[----:B------:R-:W-:Y:S02]  /*0280*/  IADD3 R7, PT, PT, R7, 0x10, RZ ;  /* 0x0000001007077810 */ /* 0x000fe40007ffe0ff */
[----:B------:R-:W-:Y:S01]  /*0290*/  ISETP.NE.AND P1, PT, R27, RZ, PT ;  /* 0x000000ff1b00720c */ /* 0x000fe20003f25270 */
[----:B--2---:R-:W-:-:S04]  /*02a0*/  FADD R25, R24, -UR6 ;  /* 0x8000000618197e21 */ /* 0x004fc80008000000 */
[----:B------:R-:W-:Y:S01]  /*02b0*/  FFMA R0, R25, R25, R0 ;  /* 0x0000001919007223 */ /* 0x000fe20000000000 */
[----:B---3--:R-:W-:-:S04]  /*02c0*/  FADD R25, R26, -UR6 ;  /* 0x800000061a197e21 */ /* 0x008fc80008000000 */
[----:B------:R-:W-:Y:S01]  /*02d0*/  FFMA R0, R25, R25, R0 ;  /* 0x0000001919007223 */ /* 0x000fe20000000000 */
[----:B----4-:R-:W-:Y:S01]  /*02e0*/  FADD R25, R22, -UR6 ;  /* 0x8000000616197e21 */ /* 0x010fe20008000000 */
[----:B-----5:R-:W-:-:S03]  /*02f0*/  FADD R21, R21, -UR6 ;  /* 0x8000000615157e21 */ /* 0x020fc60008000000 */
[----:B------:R-:W-:-:S04]  /*0300*/  FFMA R0, R25, R25, R0 ;  /* 0x0000001919007223 */ /* 0x000fc80000000000 */
[----:B------:R-:W-:Y:S01]  /*0310*/  FFMA R0, R21, R21, R0 ;  /* 0x0000001515007223 */ /* 0x000fe20000000000 */
[----:B------:R-:W-:Y:S01]  /*0320*/  FADD R21, R20, -UR6 ;  /* 0x8000000614157e21 */ /* 0x000fe20008000000 */
[----:B------:R-:W-:-:S03]  /*0330*/  FADD R19, R19, -UR6 ;  /* 0x8000000613137e21 */ /* 0x000fc60008000000 */
[----:B------:R-:W-:Y:S01]  /*0340*/  FFMA R0, R21, R21, R0 ;  /* 0x0000001515007223 */ /* 0x000fe20000000000 */
[----:B0-----:R-:W-:-:S03]  /*0350*/  FADD R5, R18, -UR6 ;  /* 0x8000000612057e21 */ /* 0x001fc60008000000 */
[----:B------:R-:W-:Y:S01]  /*0360*/  FFMA R0, R19, R19, R0 ;  /* 0x0000001313007223 */ /* 0x000fe20000000000 */
[----:B------:R-:W-:-:S03]  /*0370*/  FADD R17, R17, -UR6 ;  /* 0x8000000611117e21 */ /* 0x000fc60008000000 */
        /* <DEDUP_REMOVED lines=16> */
[----:B------:R-:W-:-:S04]  /*0480*/  FFMA R0, R11, R11, R0 ;  /* 0x0000000b0b007223 */ /* 0x000fc80000000000 */
[----:B------:R-:W-:Y:S01]  /*0490*/  FFMA R0, R23, R23, R0 ;  /* 0x0000001717007223 */ /* 0x000fe20000000000 */
[----:B------:R-:W-:Y:S06]  /*04a0*/  @P1 BRA `(.L_x_17) ;  /* 0xfffffffc002c1947 */ /* 0x000fec000383ffff */
.L_x_16:
[----:B------:R-:W-:Y:S05]  /*04b0*/  @!P0 BRA `(.L_x_15) ;  /* 0x0000000400048947 */ /* 0x000fea0003800000 */
[----:B------:R-:W-:Y:S02]  /*04c0*/  ISETP.GE.U32.AND P0, PT, R10, 0x8, PT ;  /* 0x000000080a00780c */ /* 0x000fe40003f06070 */
[----:B------:R-:W-:-:S04]  /*04d0*/  LOP3.LUT R15, R8, 0x7, RZ, 0xc0, !PT ;  /* 0x00000007080f7812 */ /* 0x000fc800078ec0ff */
[----:B------:R-:W-:-:S07]  /*04e0*/  ISETP.NE.AND P1, PT, R15, RZ, PT ;  /* 0x000000ff0f00720c */ /* 0x000fce0003f25270 */
[----:B------:R-:W-:Y:S06]  /*04f0*/  @!P0 BRA `(.L_x_18) ;  /* 0x0000000000708947 */ /* 0x000fec0003800000 */
[----:B------:R-:W0:Y:S01]  /*0500*/  LDC.64 R2, c[0x0][0x380] ;  /* 0x0000e000ff027b82 */ /* 0x000e220000000a00 */
[----:B------:R-:W1:Y:S01]  /*0510*/  LDCU UR6, c[0x0][0x390] ;  /* 0x00007200ff0677ac */ /* 0x000e620008000800 */
[----:B0-----:R-:W-:-:S05]  /*0520*/  IMAD.WIDE R2, R7, 0x4, R2 ;  /* 0x0000000407027825 */ /* 0x001fca00078e0202 */
[----:B------:R-:W1:Y:S04]  /*0530*/  LDG.E R4, desc[UR4][R2.64] ;  /* 0x0000000402047981 */ /* 0x000e68000c1e1900 */
[----:B------:R-:W2:Y:S04]  /*0540*/  LDG.E R9, desc[UR4][R2.64+0x4] ;  /* 0x0000040402097981 */ /* 0x000ea8000c1e1900 */
[----:B------:R-:W3:Y:S04]  /*0550*/  LDG.E R10, desc[UR4][R2.64+0x8] ;  /* 0x00000804020a7981 */ /* 0x000ee8000c1e1900 */
[----:B------:R-:W4:Y:S04]  /*0560*/  LDG.E R11, desc[UR4][R2.64+0xc] ;  /* 0x00000c04020b7981 */ /* 0x000f28000c1e1900 */
[----:B------:R-:W5:Y:S04]  /*0570*/  LDG.E R12, desc[UR4][R2.64+0x10] ;  /* 0x00001004020c7981 */ /* 0x000f68000c1e1900 */
[----:B------:R-:W5:Y:S04]  /*0580*/  LDG.E R13, desc[UR4][R2.64+0x14] ;  /* 0x00001404020d7981 */ /* 0x000f68000c1e1900 */
[----:B------:R-:W5:Y:S04]  /*0590*/  LDG.E R14, desc[UR4][R2.64+0x18] ;  /* 0x00001804020e7981 */ /* 0x000f68000c1e1900 */
[----:B------:R0:W5:Y:S01]  /*05a0*/  LDG.E R16, desc[UR4][R2.64+0x1c] ;  /* 0x00001c0402107981 */ /* 0x000162000c1e1900 */
[----:B------:R-:W-:Y:S01]  /*05b0*/  IADD3 R7, PT, PT, R7, 0x8, RZ ;  /* 0x0000000807077810 */ /* 0x000fe20007ffe0ff */
[----:B-1----:R-:W-:-:S04]  /*05c0*/  FADD R5, R4, -UR6 ;  /* 0x8000000604057e21 */ /* 0x002fc80008000000 */
[----:B------:R-:W-:Y:S01]  /*05d0*/  FFMA R0, R5, R5, R0 ;  /* 0x0000000505007223 */ /* 0x000fe20000000000 */
[----:B--2---:R-:W-:Y:S01]  /*05e0*/  FADD R9, R9, -UR6 ;  /* 0x8000000609097e21 */ /* 0x004fe20008000000 */
[----:B---3--:R-:W-:-:S03]  /*05f0*/  FADD R5, R10, -UR6 ;  /* 0x800000060a057e21 */ /* 0x008fc60008000000 */
[----:B------:R-:W-:Y:S01]  /*0600*/  FFMA R0, R9, R9, R0 ;  /* 0x0000000909007223 */ /* 0x000fe20000000000 */
[----:B----4-:R-:W-:-:S03]  /*0610*/  FADD R11, R11, -UR6 ;  /* 0x800000060b0b7e21 */ /* 0x010fc60008000000 */
[----:B------:R-:W-:Y:S01]  /*0620*/  FFMA R0, R5, R5, R0 ;  /* 0x0000000505007223 */ /* 0x000fe20000000000 */
[----:B-----5:R-:W-:-:S03]  /*0630*/  FADD R5, R12, -UR6 ;  /* 0x800000060c057e21 */ /* 0x020fc60008000000 */
[----:B------:R-:W-:Y:S01]  /*0640*/  FFMA R0, R11, R11, R0 ;  /* 0x0000000b0b007223 */ /* 0x000fe20000000000 */
[----:B------:R-:W-:-:S03]  /*0650*/  FADD R13, R13, -UR6 ;  /* 0x800000060d0d7e21 */ /* 0x000fc60008000000 */
[----:B------:R-:W-:Y:S01]  /*0660*/  FFMA R0, R5, R5, R0 ;  /* 0x0000000505007223 */ /* 0x000fe20000000000 */
[----:B0-----:R-:W-:-:S03]  /*0670*/  FADD R3, R14, -UR6 ;  /* 0x800000060e037e21 */ /* 0x001fc60008000000 */
[----:B------:R-:W-:Y:S01]  /*0680*/  FFMA R0, R13, R13, R0 ;  /* 0x0000000d0d007223 */ /* 0x000fe20000000000 */
[----:B------:R-:W-:-:S03]  /*0690*/  FADD R5, R16, -UR6 ;  /* 0x8000000610057e21 */ /* 0x000fc60008000000 */
[----:B------:R-:W-:-:S04]  /*06a0*/  FFMA R0, R3, R3, R0 ;  /* 0x0000000303007223 */ /* 0x000fc80000000000 */
[----:B------:R-:W-:-:S07]  /*06b0*/  FFMA R0, R5, R5, R0 ;  /* 0x0000000505007223 */ /* 0x000fce0000000000 */
.L_x_18:
        /* <DEDUP_REMOVED lines=11> */
[----:B------:R-:W4:Y:S01]  /*0770*/  LDG.E R11, desc[UR4][R2.64+0xc] ;  /* 0x00000c04020b7981 */ /* 0x000f22000c1e1900 */
[----:B------:R-:W-:Y:S01]  /*0780*/  IADD3 R7, PT, PT, R7, 0x4, RZ ;  /* 0x0000000407077810 */ /* 0x000fe20007ffe0ff */
[----:B-1----:R-:W-:-:S04]  /*0790*/  FADD R5, R4, -UR6 ;  /* 0x8000000604057e21 */ /* 0x002fc80008000000 */
[----:B------:R-:W-:Y:S01]  /*07a0*/  FFMA R0, R5, R5, R0 ;  /* 0x0000000505007223 */ /* 0x000fe20000000000 */
[----:B--2---:R-:W-:Y:S01]  /*07b0*/  FADD R9, R9, -UR6 ;  /* 0x8000000609097e21 */ /* 0x004fe20008000000 */
[----:B---3--:R-:W-:-:S03]  /*07c0*/  FADD R5, R10, -UR6 ;  /* 0x800000060a057e21 */ /* 0x008fc60008000000 */
[----:B------:R-:W-:Y:S01]  /*07d0*/  FFMA R0, R9, R9, R0 ;  /* 0x0000000909007223 */ /* 0x000fe20000000000 */
[----:B----4-:R-:W-:-:S03]  /*07e0*/  FADD R11, R11, -UR6 ;  /* 0x800000060b0b7e21 */ /* 0x010fc60008000000 */
[----:B------:R-:W-:-:S04]  /*07f0*/  FFMA R0, R5, R5, R0 ;  /* 0x0000000505007223 */ /* 0x000fc80000000000 */
[----:B------:R-:W-:-:S07]  /*0800*/  FFMA R0, R11, R11, R0 ;  /* 0x0000000b0b007223 */ /* 0x000fce0000000000 */
.L_x_19:
[----:B------:R-:W-:Y:S05]  /*0810*/  @!P1 BRA `(.L_x_15) ;  /* 0x00000000002c9947 */ /* 0x000fea0003800000 */
[----:B------:R-:W0:Y:S01]  /*0820*/  LDC.64 R4, c[0x0][0x380] ;  /* 0x0000e000ff047b82 */ /* 0x000e220000000a00 */
[----:B------:R-:W-:Y:S01]  /*0830*/  IADD3 R8, PT, PT, -R8, RZ, RZ ;  /* 0x000000ff08087210 */ /* 0x000fe20007ffe1ff */
[----:B------:R-:W1:Y:S06]  /*0840*/  LDCU UR6, c[0x0][0x390] ;  /* 0x00007200ff0677ac */ /* 0x000e6c0008000800 */
.L_x_20:
[----:B0-----:R-:W-:-:S06]  /*0850*/  IMAD.WIDE R2, R7, 0x4, R4 ;  /* 0x0000000407027825 */ /* 0x001fcc00078e0204 */
[----:B------:R-:W1:Y:S01]  /*0860*/  LDG.E R2, desc[UR4][R2.64] ;  /* 0x0000000402027981 */ /* 0x000e62000c1e1900 */
[----:B------:R-:W-:Y:S02]  /*0870*/  IADD3 R8, PT, PT, R8, 0x1, RZ ;  /* 0x0000000108087810 */ /* 0x000fe40007ffe0ff */
[----:B------:R-:W-:Y:S02]  /*0880*/  IADD3 R7, PT, PT, R7, 0x1, RZ ;  /* 0x0000000107077810 */ /* 0x000fe40007ffe0ff */
[----:B------:R-:W-:Y:S01]  /*0890*/  ISETP.NE.AND P0, PT, R8, RZ, PT ;  /* 0x000000ff0800720c */ /* 0x000fe20003f05270 */
[----:B-1----:R-:W-:-:S04]  /*08a0*/  FADD R9, R2, -UR6 ;  /* 0x8000000602097e21 */ /* 0x002fc80008000000 */
[----:B------:R-:W-:-:S08]  /*08b0*/  FFMA R0, R9, R9, R0 ;  /* 0x0000000909007223 */ /* 0x000fd00000000000 */
[----:B------:R-:W-:Y:S05]  /*08c0*/  @P0 BRA `(.L_x_20) ;  /* 0xfffffffc00e00947 */ /* 0x000fea000383ffff */
.L_x_15:
[----:B------:R-:W0:Y:S02]  /*08d0*/  LDC.64 R2, c[0x0][0x388] ;  /* 0x0000e200ff027b82 */ /* 0x000e240000000a00 */
[----:B0-----:R-:W-:-:S05]  /*08e0*/  IMAD.WIDE.U32 R6, R6, 0x4, R2 ;  /* 0x0000000406067825 */ /* 0x001fca00078e0002 */
[----:B------:R-:W-:Y:S01]  /*08f0*/  STG.E desc[UR4][R6.64], R0 ;  /* 0x0000000006007986 */ /* 0x000fe2000c101904 */
[----:B------:R-:W-:Y:S05]  /*0900*/  EXIT ;  /* 0x000000000000794d */ /* 0x000fea0003800000 */
.L_x_21:
        /* <DEDUP_REMOVED lines=15> */
.L_x_38:


//--------------------- .text._Z4pMinPiS_i        --------------------------
	.section	.text._Z4pMinPiS_i,"ax",@progbits
	.align	128
        .global         _Z4pMinPiS_i
        .type           _Z4pMinPiS_i,@function
        .size           _Z4pMinPiS_i,(.L_x_39 - _Z4pMinPiS_i)
        .other          _Z4pMinPiS_i,@"STO_CUDA_ENTRY STV_DEFAULT"
_Z4pMinPiS_i:
.text._Z4pMinPiS_i:
[----:B------:R-:W-:Y:S01]  /*0000*/  LDC R1, c[0x0][0x37c] ;  /* 0x0000df00ff017b82 */ /* 0x000fe20000000800 */
[----:B------:R-:W0:Y:S07]  /*0010*/  S2R R6, SR_CTAID.X ;  /* 0x0000000000067919 */ /* 0x000e2e0000002500 */
[----:B------:R-:W1:Y:S01]  /*0020*/  LDC R8, c[0x0][0x390] ;  /* 0x0000e400ff087b82 */ /* 0x000e620000000800 */
[----:B------:R-:W2:Y:S01]  /*0030*/  LDCU.64 UR4, c[0x0][0x358] ;  /* 0x00006b00ff0477ac */ /* 0x000ea20008000a00 */
[----:B------:R-:W-:-:S02]  /*0040*/  IMAD.MOV.U32 R0, RZ, RZ, 0x98967f ;  /* 0x0098967fff007424 */ /* 0x000fc400078e00ff */
[----:B0-----:R-:W-:-:S05]  /*0050*/  IMAD.SHL.U32 R7, R6, 0x100, RZ ;  /* 0x0000010006077824 */ /* 0x001fca00078e00ff */
[----:B-1----:R-:W-:-:S13]  /*0060*/  ISETP.GE.AND P0, PT, R7, R8, PT ;  /* 0x000000080700720c */ /* 0x002fda0003f06270 */
[----:B--2---:R-:W-:Y:S05]  /*0070*/  @P0 BRA `(.L_x_22) ;  /* 0x0000000400580947 */ /* 0x004fea0003800000 */
[----:B------:R-:W-:-:S04]  /*0080*/  VIADDMNMX R8, R7, 0x100, R8, PT ;  /* 0x0000010007087846 */ /* 0x000fc80003800108 */
[----:B------:R-:W-:-:S04]  /*0090*/  VIADDMNMX R8, R7, 0x1, R8, !PT ;  /* 0x0000000107087846 */ /* 0x000fc80007800108 */
[----:B------:R-:W-:Y:S01]  /*00a0*/  LOP3.LUT R10, R8, 0xf, RZ, 0xc0, !PT ;  /* 0x0000000f080a7812 */ /* 0x000fe200078ec0ff */
[----:B------:R-:W-:-:S03]  /*00b0*/  IMAD.IADD R0, R7, 0x1, -R8 ;  /* 0x0000000107007824 */ /* 0x000fc600078e0a08 */
[----:B------:R-:W-:Y:S02]  /*00c0*/  ISETP.NE.AND P0, PT, R10, RZ, PT ;  /* 0x000000ff0a00720c */ /* 0x000fe40003f05270 */
[----:B------:R-:W-:Y:S01]  /*00d0*/  ISETP.GT.U32.AND P1, PT, R0, -0x10, PT ;  /* 0xfffffff00000780c */ /* 0x000fe20003f24070 */
[----:B------:R-:W-:-:S12]  /*00e0*/  IMAD.MOV.U32 R0, RZ, RZ, 0x98967f ;  /* 0x0098967fff007424 */ /* 0x000fd800078e00ff */
[----:B------:R-:W-:Y:S05]  /*00f0*/  @P1 BRA `(.L_x_23) ;  /* 0x0000000000881947 */ /* 0x000fea0003800000 */
[----:B------:R-:W0:Y:S01]  /*0100*/  LDC.64 R2, c[0x0][0x380] ;  /* 0x0000e000ff027b82 */ /* 0x000e220000000a00 */
[----:B------:R-:W-:Y:S01]  /*0110*/  IADD3 R15, PT, PT, -R8, R7, R10 ;  /* 0x00000007080f7210 */ /* 0x000fe20007ffe10a */
[----:B------:R-:W-:Y:S01]  /*0120*/  IMAD.MOV.U32 R0, RZ, RZ, 0x98967f ;  /* 0x0098967fff007424 */ /* 0x000fe200078e00ff */
[----:B0-----:R-:W-:-:S05]  /*0130*/  IADD3 R2, P1, PT, R2, 0x20, RZ ;  /* 0x0000002002027810 */ /* 0x001fca0007f3e0ff */
[----:B------:R-:W-:-:S08]  /*0140*/  IMAD.X R3, RZ, RZ, R3, P1 ;  /* 0x000000ffff037224 */ /* 0x000fd000008e0603 */
.L_x_24:
[----:B------:R-:W-:-:S05]  /*0150*/  IMAD.WIDE R4, R7, 0x4, R2 ;  /* 0x0000000407047825 */ /* 0x000fca00078e0202 */
[----:B------:R-:W2:Y:S04]  /*0160*/  LDG.E R19, desc[UR4][R4.64+-0x20] ;  /* 0xffffe00404137981 */ /* 0x000ea8000c1e1900 */
[----:B------:R-:W2:Y:S04]  /*0170*/  LDG.E R20, desc[UR4][R4.64+-0x1c] ;  /* 0xffffe40404147981 */ /* 0x000ea8000c1e1900 */
[----:B------:R-:W3:Y:S04]  /*0180*/  LDG.E R22, desc[UR4][R4.64+-0x18] ;  /* 0xffffe80404167981 */ /* 0x000ee8000c1e1900 */
[----:B------:R-:W3:Y:S04]  /*0190*/  LDG.E R21, desc[UR4][R4.64+-0x14] ;  /* 0xffffec0404157981 */ /* 0x000ee8000c1e1900 */
[----:B------:R-:W4:Y:S04]  /*01a0*/  LDG.E R24, desc[UR4][R4.64+-0x10] ;  /* 0xfffff00404187981 */ /* 0x000f28000c1e1900 */
        /* <DEDUP_REMOVED lines=11> */
[----:B------:R-:W-:-:S02]  /*0260*/  VIADD R15, R15, 0x10 ;  /* 0x000000100f0f7836 */ /* 0x000fc40000000000 */
[----:B------:R-:W-:-:S03]  /*0270*/  VIADD R7, R7, 0x10 ;  /* 0x0000001007077836 */ /* 0x000fc60000000000 */
[----:B------:R-:W-:Y:S02]  /*0280*/  ISETP.NE.AND P1, PT, R15, RZ, PT ;  /* 0x000000ff0f00720c */ /* 0x000fe40003f25270 */
[----:B--2---:R-:W-:-:S04]  /*0290*/  VIMNMX3 R19, R19, R0, R20, PT ;  /* 0x000000001313720f */ /* 0x004fc80003800114 */
[----:B---3--:R-:W-:-:S04]  /*02a0*/  VIMNMX3 R19, R22, R19, R21, PT ;  /* 0x000000131613720f */ /* 0x008fc80003800115 */
[----:B----4-:R-:W-:-:S04]  /*02b0*/  VIMNMX3 R19, R24, R19, R23, PT ;  /* 0x000000131813720f */ /* 0x010fc80003800117 */
[----:B-----5:R-:W-:-:S04]  /*02c0*/  VIMNMX3 R19, R26, R19, R25, PT ;  /* 0x000000131a13720f */ /* 0x020fc80003800119 */
[----:B------:R-:W-:-:S04]  /*02d0*/  VIMNMX3 R16, R16, R19, R17, PT ;  /* 0x000000131010720f */ /* 0x000fc80003800111 */
[----:B------:R-:W-:-:S04]  /*02e0*/  VIMNMX3 R9, R14, R16, R9, PT ;  /* 0x000000100e09720f */ /* 0x000fc80003800109 */
[----:B------:R-:W-:-:S04]  /*02f0*/  VIMNMX3 R9, R12, R9, R13, PT ;  /* 0x000000090c09720f */ /* 0x000fc8000380010d */
[----:B------:R-:W-:Y:S01]  /*0300*/  VIMNMX3 R0, R11, R9, R18, PT ;  /* 0x000000090b00720f */ /* 0x000fe20003800112 */
[----:B------:R-:W-:Y:S06]  /*0310*/  @P1 BRA `(.L_x_24) ;  /* 0xfffffffc008c1947 */ /* 0x000fec000383ffff */
.L_x_23:
        /* <DEDUP_REMOVED lines=8> */
[----:B------:R-:W2:Y:S04]  /*03a0*/  LDG.E R4, desc[UR4][R2.64+0x4] ;  /* 0x0000040402047981 */ /* 0x000ea8000c1e1900 */
[----:B------:R-:W3:Y:S04]  /*03b0*/  LDG.E R9, desc[UR4][R2.64+0x8] ;  /* 0x0000080402097981 */ /* 0x000ee8000c1e1900 */
[----:B------:R-:W3:Y:S04]  /*03c0*/  LDG.E R10, desc[UR4][R2.64+0xc] ;  /* 0x00000c04020a7981 */ /* 0x000ee8000c1e1900 */
[----:B------:R-:W4:Y:S04]  /*03d0*/  LDG.E R11, desc[UR4][R2.64+0x10] ;  /* 0x00001004020b7981 */ /* 0x000f28000c1e1900 */
[----:B------:R-:W4:Y:S04]  /*03e0*/  LDG.E R12, desc[UR4][R2.64+0x14] ;  /* 0x00001404020c7981 */ /* 0x000f28000c1e1900 */
[----:B------:R-:W5:Y:S04]  /*03f0*/  LDG.E R13, desc[UR4][R2.64+0x18] ;  /* 0x00001804020d7981 */ /* 0x000f68000c1e1900 */
[----:B------:R-:W5:Y:S01]  /*0400*/  LDG.E R14, desc[UR4][R2.64+0x1c] ;  /* 0x00001c04020e7981 */ /* 0x000f62000c1e1900 */
[----:B------:R-:W-:Y:S01]  /*0410*/  VIADD R7, R7, 0x8 ;  /* 0x0000000807077836 */ /* 0x000fe20000000000 */
[----:B--2---:R-:W-:-:S04]  /*0420*/  VIMNMX3 R4, R5, R0, R4, PT ;  /* 0x000000000504720f */ /* 0x004fc80003800104 */
[----:B---3--:R-:W-:-:S04]  /*0430*/  VIMNMX3 R4, R9, R4, R10, PT ;  /* 0x000000040904720f */ /* 0x008fc8000380010a */
[----:B----4-:R-:W-:-:S04]  /*0440*/  VIMNMX3 R4, R11, R4, R12, PT ;  /* 0x000000040b04720f */ /* 0x010fc8000380010c */
[----:B-----5:R-:W-:-:S07]  /*0450*/  VIMNMX3 R0, R13, R4, R14, PT ;  /* 0x000000040d00720f */ /* 0x020fce000380010e */
.L_x_25:
        /* <DEDUP_REMOVED lines=10> */
[----:B------:R-:W3:Y:S01]  /*0500*/  LDG.E R10, desc[UR4][R2.64+0xc] ;  /* 0x00000c04020a7981 */ /* 0x000ee2000c1e1900 */
[----:B------:R-:W-:Y:S01]  /*0510*/  VIADD R7, R7, 0x4 ;  /* 0x0000000407077836 */ /* 0x000fe20000000000 */
[----:B--2---:R-:W-:-:S04]  /*0520*/  VIMNMX3 R0, R5, R0, R4, PT ;  /* 0x000000000500720f */ /* 0x004fc80003800104 */
[----:B---3--:R-:W-:-:S07]  /*0530*/  VIMNMX3 R0, R9, R0, R10, PT ;  /* 0x000000000900720f */ /* 0x008fce000380010a */
.L_x_26:
[----:B------:R-:W-:Y:S05]  /*0540*/  @!P1 BRA `(.L_x_22) ;  /* 0x0000000000249947 */ /* 0x000fea0003800000 */
[----:B------:R-:W0:Y:S01]  /*0550*/  LDC.64 R4, c[0x0][0x380] ;  /* 0x0000e000ff047b82 */ /* 0x000e220000000a00 */
[----:B------:R-:W-:-:S07]  /*0560*/  IMAD.MOV R8, RZ, RZ, -R8 ;  /* 0x000000ffff087224 */ /* 0x000fce00078e0a08 */
.L_x_27:
[----:B0-----:R-:W-:-:S06]  /*0570*/  IMAD.WIDE R2, R7, 0x4, R4 ;  /* 0x0000000407027825 */ /* 0x001fcc00078e0204 */
[----:B------:R-:W2:Y:S01]  /*0580*/  LDG.E R3, desc[UR4][R2.64] ;  /* 0x0000000402037981 */ /* 0x000ea2000c1e1900 */
[----:B------:R-:W-:Y:S02]  /*0590*/  VIADD R8, R8, 0x1 ;  /* 0x0000000108087836 */ /* 0x000fe40000000000 */
[----:B------:R-:W-:-:S03]  /*05a0*/  VIADD R7, R7, 0x1 ;  /* 0x0000000107077836 */ /* 0x000fc60000000000 */
[----:B------:R-:W-:Y:S02]  /*05b0*/  ISETP.NE.AND P0, PT, R8, RZ, PT ;  /* 0x000000ff0800720c */ /* 0x000fe40003f05270 */
[----:B--2---:R-:W-:-:S11]  /*05c0*/  VIMNMX R0, PT, PT, R3, R0, PT ;  /* 0x0000000003007248 */ /* 0x004fd60003fe0100 */
[----:B------:R-:W-:Y:S05]  /*05d0*/  @P0 BRA `(.L_x_27) ;  /* 0xfffffffc00e40947 */ /* 0x000fea000383ffff */
.L_x_22:
[----:B------:R-:W0:Y:S02]  /*05e0*/  LDC.64 R2, c[0x0][0x388] ;  /* 0x0000e200ff027b82 */ /* 0x000e240000000a00 */
[----:B0-----:R-:W-:-:S05]  /*05f0*/  IMAD.WIDE.U32 R6, R6, 0x4, R2 ;  /* 0x0000000406067825 */ /* 0x001fca00078e0002 */
[----:B------:R-:W-:Y:S01]  /*0600*/  STG.E desc[UR4][R6.64], R0 ;  /* 0x0000000006007986 */ /* 0x000fe2000c101904 */
[----:B------:R-:W-:Y:S05]  /*0610*/  EXIT ;  /* 0x000000000000794d */ /* 0x000fea0003800000 */
.L_x_28:
        /* <DEDUP_REMOVED lines=14> */
.L_x_39:


//--------------------- .text._Z3sumPiS_i         --------------------------
	.section	.text._Z3sumPiS_i,"ax",@progbits
	.align	128
        .global         _Z3sumPiS_i
        .type           _Z3sumPiS_i,@function
        .size           _Z3sumPiS_i,(.L_x_40 - _Z3sumPiS_i)
        .other          _Z3sumPiS_i,@"STO_CUDA_ENTRY STV_DEFAULT"
_Z3sumPiS_i:
.text._Z3sumPiS_i:
[----:B------:R-:W-:Y:S01]  /*0000*/  LDC R1, c[0x0][0x37c] ;  /* 0x0000df00ff017b82 */ /* 0x000fe20000000800 */
[----:B------:R-:W0:Y:S07]  /*0010*/  S2R R6, SR_CTAID.X ;  /* 0x0000000000067919 */ /* 0x000e2e0000002500 */
[----:B------:R-:W1:Y:S01]  /*0020*/  LDC R8, c[0x0][0x390] ;  /* 0x0000e400ff087b82 */ /* 0x000e620000000800 */
[----:B------:R-:W2:Y:S01]  /*0030*/  LDCU.64 UR4, c[0x0][0x358] ;  /* 0x00006b00ff0477ac */ /* 0x000ea20008000a00 */
[----:B------:R-:W-:-:S02]  /*0040*/  IMAD.MOV.U32 R0, RZ, RZ, RZ ;  /* 0x000000ffff007224 */ /* 0x000fc400078e00ff */
        /* <DEDUP_REMOVED lines=9> */
[----:B------:R-:W-:-:S12]  /*00e0*/  IMAD.MOV.U32 R0, RZ, RZ, RZ ;  /* 0x000000ffff007224 */ /* 0x000fd800078e00ff */
[----:B------:R-:W-:Y:S05]  /*00f0*/  @P1 BRA `(.L_x_30) ;  /* 0x0000000000881947 */ /* 0x000fea0003800000 */
[----:B------:R-:W0:Y:S01]  /*0100*/  LDC.64 R2, c[0x0][0x380] ;  /* 0x0000e000ff027b82 */ /* 0x000e220000000a00 */
[----:B------:R-:W-:Y:S01]  /*0110*/  IADD3 R9, PT, PT, -R8, R7, R10 ;  /* 0x0000000708097210 */ /* 0x000fe20007ffe10a */
[----:B------:R-:W-:Y:S01]  /*0120*/  IMAD.MOV.U32 R0, RZ, RZ, RZ ;  /* 0x000000ffff007224 */ /* 0x000fe200078e00ff */
[----:B0-----:R-:W-:-:S05]  /*0130*/  IADD3 R2, P1, PT, R2, 0x20, RZ ;  /* 0x0000002002027810 */ /* 0x001fca0007f3e0ff */
[----:B------:R-:W-:-:S08]  /*0140*/  IMAD.X R3, RZ, RZ, R3, P1 ;  /* 0x000000ffff037224 */ /* 0x000fd000008e0603 */
.L_x_31:
        /* <DEDUP_REMOVED lines=20> */
[----:B--2---:R-:W-:-:S04]  /*0290*/  IADD3 R19, PT, PT, R20, R19, R0 ;  /* 0x0000001314137210 */ /* 0x004fc80007ffe000 */
[----:B---3--:R-:W-:-:S04]  /*02a0*/  IADD3 R19, PT, PT, R21, R22, R19 ;  /* 0x0000001615137210 */ /* 0x008fc80007ffe013 */
[----:B----4-:R-:W-:-:S04]  /*02b0*/  IADD3 R19, PT, PT, R23, R24, R19 ;  /* 0x0000001817137210 */ /* 0x010fc80007ffe013 */
[----:B-----5:R-:W-:-:S04]  /*02c0*/  IADD3 R19, PT, PT, R25, R26, R19 ;  /* 0x0000001a19137210 */ /* 0x020fc80007ffe013 */
[----:B------:R-:W-:-:S04]  /*02d0*/  IADD3 R16, PT, PT, R16, R17, R19 ;  /* 0x0000001110107210 */ /* 0x000fc80007ffe013 */
[----:B------:R-:W-:-:S04]  /*02e0*/  IADD3 R14, PT, PT, R14, R15, R16 ;  /* 0x0000000f0e0e7210 */ /* 0x000fc80007ffe010 */
[----:B------:R-:W-:-:S04]  /*02f0*/  IADD3 R12, PT, PT, R12, R13, R14 ;  /* 0x0000000d0c0c7210 */ /* 0x000fc80007ffe00e */
[----:B------:R-:W-:Y:S01]  /*0300*/  IADD3 R0, PT, PT, R18, R11, R12 ;  /* 0x0000000b12007210 */ /* 0x000fe20007ffe00c */
[----:B------:R-:W-:Y:S06]  /*0310*/  @P1 BRA `(.L_x_31) ;  /* 0xfffffffc008c1947 */ /* 0x000fec000383ffff */
.L_x_30:
        /* <DEDUP_REMOVED lines=16> */
[----:B--2---:R-:W-:-:S04]  /*0420*/  IADD3 R4, PT, PT, R4, R5, R0 ;  /* 0x0000000504047210 */ /* 0x004fc80007ffe000 */
[----:B---3--:R-:W-:-:S04]  /*0430*/  IADD3 R4, PT, PT, R10, R9, R4 ;  /* 0x000000090a047210 */ /* 0x008fc80007ffe004 */
[----:B----4-:R-:W-:-:S04]  /*0440*/  IADD3 R4, PT, PT, R12, R11, R4 ;  /* 0x0000000b0c047210 */ /* 0x010fc80007ffe004 */
[----:B-----5:R-:W-:-:S07]  /*0450*/  IADD3 R0, PT, PT, R14, R13, R4 ;  /* 0x0000000d0e007210 */ /* 0x020fce0007ffe004 */
.L_x_32:
        /* <DEDUP_REMOVED lines=12> */
[----:B--2---:R-:W-:-:S04]  /*0520*/  IADD3 R0, PT, PT, R4, R5, R0 ;  /* 0x0000000504007210 */ /* 0x004fc80007ffe000 */
[----:B---3--:R-:W-:-:S07]  /*0530*/  IADD3 R0, PT, PT, R10, R9, R0 ;  /* 0x000000090a007210 */ /* 0x008fce0007ffe000 */
.L_x_33:
[----:B------:R-:W-:Y:S05]  /*0540*/  @!P1 BRA `(.L_x_29) ;  /* 0x0000000000249947 */ /* 0x000fea0003800000 */
[----:B------:R-:W0:Y:S01]  /*0550*/  LDC.64 R4, c[0x0][0x380] ;  /* 0x0000e000ff047b82 */ /* 0x000e220000000a00 */
[----:B------:R-:W-:-:S07]  /*0560*/  IMAD.MOV R8, RZ, RZ, -R8 ;  /* 0x000000ffff087224 */ /* 0x000fce00078e0a08 */
.L_x_34:
[----:B0-----:R-:W-:-:S06]  /*0570*/  IMAD.WIDE R2, R7, 0x4, R4 ;  /* 0x0000000407027825 */ /* 0x001fcc00078e0204 */
[----:B------:R-:W2:Y:S01]  /*0580*/  LDG.E R3, desc[UR4][R2.64] ;  /* 0x0000000402037981 */ /* 0x000ea2000c1e1900 */
[----:B------:R-:W-:Y:S02]  /*0590*/  VIADD R8, R8, 0x1 ;  /* 0x0000000108087836 */ /* 0x000fe40000000000 */
[----:B------:R-:W-:-:S03]  /*05a0*/  VIADD R7, R7, 0x1 ;  /* 0x0000000107077836 */ /* 0x000fc60000000000 */
[----:B------:R-:W-:Y:S01]  /*05b0*/  ISETP.NE.AND P0, PT, R8, RZ, PT ;  /* 0x000000ff0800720c */ /* 0x000fe20003f05270 */
[----:B--2---:R-:W-:-:S12]  /*05c0*/  IMAD.IADD R0, R3, 0x1, R0 ;  /* 0x0000000103007824 */ /* 0x004fd800078e0200 */
[----:B------:R-:W-:Y:S05]  /*05d0*/  @P0 BRA `(.L_x_34) ;  /* 0xfffffffc00e40947 */ /* 0x000fea000383ffff */
.L_x_29:
[----:B------:R-:W0:Y:S02]  /*05e0*/  LDC.64 R2, c[0x0][0x388] ;  /* 0x0000e200ff027b82 */ /* 0x000e240000000a00 */
[----:B0-----:R-:W-:-:S05]  /*05f0*/  IMAD.WIDE.U32 R6, R6, 0x4, R2 ;  /* 0x0000000406067825 */ /* 0x001fca00078e0002 */
[----:B------:R-:W-:Y:S01]  /*0600*/  STG.E desc[UR4][R6.64], R0 ;  /* 0x0000000006007986 */ /* 0x000fe2000c101904 */
[----:B------:R-:W-:Y:S05]  /*0610*/  EXIT ;  /* 0x000000000000794d */ /* 0x000fea0003800000 */
.L_x_35:
        /* <DEDUP_REMOVED lines=14> */
.L_x_40:


//--------------------- .nv.shared.reserved.0     --------------------------
	.section	.nv.shared.reserved.0,"aw",@nobits
	.weak		__nv_reservedSMEM_offset_0_alias
	.size		__nv_reservedSMEM_offset_0_alias, 0, 64
	.other		__nv_reservedSMEM_offset_0_alias,@"STO_CUDA_RESERVED_SHARED STV_DEFAULT"
__nv_reservedSMEM_offset_0_alias:
	.zero		0
	.zero		64


//--------------------- .nv.constant0._Z4pMaxPfS_i --------------------------
	.section	.nv.constant0._Z4pMaxPfS_i,"a",@progbits
	.sectionflags	@""
	.align	4
.nv.constant0._Z4pMaxPfS_i:
	.zero		916


//--------------------- .nv.constant0._Z6addAllPfS_i --------------------------
	.section	.nv.constant0._Z6addAllPfS_i,"a",@progbits
	.sectionflags	@""
	.align	4
.nv.constant0._Z6addAllPfS_i:
	.zero		916


//--------------------- .nv.constant0._Z17standardDeviationPfS_fi --------------------------
	.section	.nv.constant0._Z17standardDeviationPfS_fi,"a",@progbits
	.sectionflags	@""
	.align	4
.nv.constant0._Z17standardDeviationPfS_fi:
	.zero		920


//--------------------- .nv.constant0._Z4pMinPiS_i --------------------------
	.section	.nv.constant0._Z4pMinPiS_i,"a",@progbits
	.sectionflags	@""
	.align	4
.nv.constant0._Z4pMinPiS_i:
	.zero		916


//--------------------- .nv.constant0._Z3sumPiS_i --------------------------
	.section	.nv.constant0._Z3sumPiS_i,"a",@progbits
	.sectionflags	@""
	.align	4
.nv.constant0._Z3sumPiS_i:
	.zero		916


//--------------------- SYMBOLS --------------------------

	.type		.nv.reservedSmem.offset0,@object
	.size		.nv.reservedSmem.offset0,0x4
